//
// Generated by NVIDIA NVVM Compiler
//
// Compiler Build ID: CL-36424714
// Cuda compilation tools, release 13.0, V13.0.88
// Based on NVVM 20.0.0
//

.version 9.0
.target sm_100
.address_size 64

	// .globl	_Z10knn_kernelPK6float2iS1_iP4Pairi
.extern .shared .align 16 .b8 smem[];

.visible .entry _Z10knn_kernelPK6float2iS1_iP4Pairi(
	.param .u64 .ptr .align 1 _Z10knn_kernelPK6float2iS1_iP4Pairi_param_0,
	.param .u32 _Z10knn_kernelPK6float2iS1_iP4Pairi_param_1,
	.param .u64 .ptr .align 1 _Z10knn_kernelPK6float2iS1_iP4Pairi_param_2,
	.param .u32 _Z10knn_kernelPK6float2iS1_iP4Pairi_param_3,
	.param .u64 .ptr .align 1 _Z10knn_kernelPK6float2iS1_iP4Pairi_param_4,
	.param .u32 _Z10knn_kernelPK6float2iS1_iP4Pairi_param_5
)
{
	.local .align 16 .b8 	__local_depot0[384];
	.reg .b64 	%SP;
	.reg .b64 	%SPL;
	.reg .pred 	%p<99>;
	.reg .b32 	%r<461>;
	.reg .b32 	%f<151>;
	.reg .b64 	%rd<75>;

	mov.u64 	%SPL, __local_depot0;
	ld.param.u64 	%rd23, [_Z10knn_kernelPK6float2iS1_iP4Pairi_param_0];
	ld.param.u32 	%r188, [_Z10knn_kernelPK6float2iS1_iP4Pairi_param_1];
	ld.param.u64 	%rd24, [_Z10knn_kernelPK6float2iS1_iP4Pairi_param_2];
	ld.param.u32 	%r186, [_Z10knn_kernelPK6float2iS1_iP4Pairi_param_3];
	ld.param.u32 	%r187, [_Z10knn_kernelPK6float2iS1_iP4Pairi_param_5];
	add.u64 	%rd1, %SPL, 0;
	add.u64 	%rd2, %SPL, 128;
	add.u64 	%rd3, %SPL, 256;
	mov.u32 	%r1, %tid.x;
	shr.u32 	%r2, %r1, 5;
	and.b32  	%r3, %r1, 31;
	mov.u32 	%r4, %ntid.x;
	shr.u32 	%r189, %r4, 5;
	mov.u32 	%r190, %ctaid.x;
	mad.lo.s32 	%r5, %r189, %r190, %r2;
	setp.ge.s32 	%p1, %r5, %r188;
	@%p1 bra 	$L__BB0_113;
	cvta.to.global.u64 	%rd29, %rd23;
	mul.wide.s32 	%rd30, %r5, 8;
	add.s64 	%rd31, %rd29, %rd30;
	ld.global.nc.v2.f32 	{%f1, %f2}, [%rd31];
	shr.s32 	%r191, %r187, 31;
	shr.u32 	%r192, %r191, 27;
	add.s32 	%r193, %r187, %r192;
	shr.s32 	%r6, %r193, 5;
	setp.lt.s32 	%p2, %r187, 32;
	@%p2 bra 	$L__BB0_14;
	add.s32 	%r195, %r6, -1;
	and.b32  	%r7, %r6, 15;
	setp.lt.u32 	%p3, %r195, 15;
	mov.b32 	%r408, 0;
	@%p3 bra 	$L__BB0_5;
	and.b32  	%r408, %r6, 67108848;
	mov.b32 	%r406, 0;
$L__BB0_4:
	.pragma "nounroll";
	mul.wide.u32 	%rd32, %r406, 4;
	add.s64 	%rd33, %rd1, %rd32;
	add.s64 	%rd34, %rd2, %rd32;
	mov.f32 	%f71, 0f7F7FFFFF;
	st.local.v4.f32 	[%rd33], {%f71, %f71, %f71, %f71};
	mov.b32 	%r197, -1;
	st.local.v4.u32 	[%rd34], {%r197, %r197, %r197, %r197};
	st.local.v4.f32 	[%rd33+16], {%f71, %f71, %f71, %f71};
	st.local.v4.u32 	[%rd34+16], {%r197, %r197, %r197, %r197};
	st.local.v4.f32 	[%rd33+32], {%f71, %f71, %f71, %f71};
	st.local.v4.u32 	[%rd34+32], {%r197, %r197, %r197, %r197};
	st.local.v4.f32 	[%rd33+48], {%f71, %f71, %f71, %f71};
	st.local.v4.u32 	[%rd34+48], {%r197, %r197, %r197, %r197};
	add.s32 	%r406, %r406, 16;
	setp.ne.s32 	%p4, %r406, %r408;
	@%p4 bra 	$L__BB0_4;
$L__BB0_5:
	setp.eq.s32 	%p5, %r7, 0;
	@%p5 bra 	$L__BB0_14;
	and.b32  	%r12, %r6, 7;
	setp.lt.u32 	%p6, %r7, 8;
	@%p6 bra 	$L__BB0_8;
	mul.wide.u32 	%rd35, %r408, 4;
	add.s64 	%rd36, %rd1, %rd35;
	mov.b32 	%r198, 2139095039;
	st.local.u32 	[%rd36], %r198;
	add.s64 	%rd37, %rd2, %rd35;
	mov.b32 	%r199, -1;
	st.local.u32 	[%rd37], %r199;
	st.local.u32 	[%rd36+4], %r198;
	st.local.u32 	[%rd37+4], %r199;
	st.local.u32 	[%rd36+8], %r198;
	st.local.u32 	[%rd37+8], %r199;
	st.local.u32 	[%rd36+12], %r198;
	st.local.u32 	[%rd37+12], %r199;
	st.local.u32 	[%rd36+16], %r198;
	st.local.u32 	[%rd37+16], %r199;
	st.local.u32 	[%rd36+20], %r198;
	st.local.u32 	[%rd37+20], %r199;
	st.local.u32 	[%rd36+24], %r198;
	st.local.u32 	[%rd37+24], %r199;
	st.local.u32 	[%rd36+28], %r198;
	st.local.u32 	[%rd37+28], %r199;
	add.s32 	%r408, %r408, 8;
$L__BB0_8:
	setp.eq.s32 	%p7, %r12, 0;
	@%p7 bra 	$L__BB0_14;
	and.b32  	%r15, %r6, 3;
	setp.lt.u32 	%p8, %r12, 4;
	@%p8 bra 	$L__BB0_11;
	mul.wide.u32 	%rd38, %r408, 4;
	add.s64 	%rd39, %rd1, %rd38;
	mov.b32 	%r200, 2139095039;
	st.local.u32 	[%rd39], %r200;
	add.s64 	%rd40, %rd2, %rd38;
	mov.b32 	%r201, -1;
	st.local.u32 	[%rd40], %r201;
	st.local.u32 	[%rd39+4], %r200;
	st.local.u32 	[%rd40+4], %r201;
	st.local.u32 	[%rd39+8], %r200;
	st.local.u32 	[%rd40+8], %r201;
	st.local.u32 	[%rd39+12], %r200;
	st.local.u32 	[%rd40+12], %r201;
	add.s32 	%r408, %r408, 4;
$L__BB0_11:
	setp.eq.s32 	%p9, %r15, 0;
	@%p9 bra 	$L__BB0_14;
	mov.b32 	%r411, 0;
$L__BB0_13:
	.pragma "nounroll";
	mul.wide.u32 	%rd41, %r408, 4;
	add.s64 	%rd42, %rd1, %rd41;
	mov.b32 	%r203, 2139095039;
	st.local.u32 	[%rd42], %r203;
	add.s64 	%rd43, %rd2, %rd41;
	mov.b32 	%r204, -1;
	st.local.u32 	[%rd43], %r204;
	add.s32 	%r408, %r408, 1;
	add.s32 	%r411, %r411, 1;
	setp.ne.s32 	%p10, %r411, %r15;
	@%p10 bra 	$L__BB0_13;
$L__BB0_14:
	mul.lo.s32 	%r22, %r187, %r2;
	setp.lt.s32 	%p11, %r186, 1;
	@%p11 bra 	$L__BB0_20;
	mul.wide.s32 	%rd44, %r6, 4;
	add.s64 	%rd4, %rd1, %rd44;
	add.s64 	%rd5, %rd2, %rd44;
	cvta.to.global.u64 	%rd6, %rd24;
	mov.b32 	%r412, 0;
$L__BB0_16:
	sub.s32 	%r30, %r186, %r412;
	min.s32 	%r31, %r30, 1024;
	setp.le.s32 	%p12, %r30, %r1;
	@%p12 bra 	$L__BB0_19;
	shl.b32 	%r206, %r1, 3;
	mov.u32 	%r207, smem;
	add.s32 	%r413, %r207, %r206;
	add.s32 	%r208, %r1, %r412;
	mul.wide.u32 	%rd45, %r208, 8;
	add.s64 	%rd70, %rd6, %rd45;
	mov.u32 	%r414, %r1;
$L__BB0_18:
	ld.global.nc.v2.f32 	{%f72, %f73}, [%rd70];
	st.shared.v2.f32 	[%r413], {%f72, %f73};
	add.s32 	%r414, %r414, %r4;
	mul.wide.u32 	%rd46, %r4, 8;
	add.s64 	%rd70, %rd70, %rd46;
	shl.b32 	%r209, %r4, 3;
	add.s32 	%r413, %r413, %r209;
	setp.lt.s32 	%p13, %r414, %r31;
	@%p13 bra 	$L__BB0_18;
$L__BB0_19:
	bar.sync 	0;
	setp.le.s32 	%p14, %r30, %r3;
	@%p14 bra 	$L__BB0_44;
	bra.uni 	$L__BB0_33;
$L__BB0_20:
	shl.b32 	%r219, %r22, 3;
	mov.u32 	%r220, smem;
	add.s32 	%r221, %r220, %r219;
	add.s32 	%r23, %r221, 8192;
	setp.lt.s32 	%p23, %r187, 32;
	@%p23 bra 	$L__BB0_45;
	mul.lo.s32 	%r24, %r6, %r3;
	add.s32 	%r223, %r6, -1;
	and.b32  	%r25, %r6, 15;
	setp.lt.u32 	%p24, %r223, 15;
	mov.b32 	%r422, 0;
	@%p24 bra 	$L__BB0_24;
	and.b32  	%r422, %r6, 67108848;
	neg.s32 	%r421, %r422;
	add.s64 	%rd72, %rd2, 32;
	add.s64 	%rd71, %rd1, 32;
	shl.b32 	%r225, %r24, 3;
	add.s32 	%r226, %r219, %r225;
	add.s32 	%r228, %r226, %r220;
	add.s32 	%r420, %r228, 8312;
$L__BB0_23:
	.pragma "nounroll";
	ld.local.v4.u32 	{%r229, %r230, %r231, %r232}, [%rd72+-32];
	ld.local.v4.u32 	{%r233, %r234, %r235, %r236}, [%rd71+-32];
	st.shared.v2.u32 	[%r420+-120], {%r229, %r233};
	st.shared.v2.u32 	[%r420+-112], {%r230, %r234};
	st.shared.v2.u32 	[%r420+-104], {%r231, %r235};
	st.shared.v2.u32 	[%r420+-96], {%r232, %r236};
	ld.local.v4.u32 	{%r237, %r238, %r239, %r240}, [%rd72+-16];
	ld.local.v4.u32 	{%r241, %r242, %r243, %r244}, [%rd71+-16];
	st.shared.v2.u32 	[%r420+-88], {%r237, %r241};
	st.shared.v2.u32 	[%r420+-80], {%r238, %r242};
	st.shared.v2.u32 	[%r420+-72], {%r239, %r243};
	st.shared.v2.u32 	[%r420+-64], {%r240, %r244};
	ld.local.v4.u32 	{%r245, %r246, %r247, %r248}, [%rd72];
	ld.local.v4.u32 	{%r249, %r250, %r251, %r252}, [%rd71];
	st.shared.v2.u32 	[%r420+-56], {%r245, %r249};
	st.shared.v2.u32 	[%r420+-48], {%r246, %r250};
	st.shared.v2.u32 	[%r420+-40], {%r247, %r251};
	st.shared.v2.u32 	[%r420+-32], {%r248, %r252};
	ld.local.v4.u32 	{%r253, %r254, %r255, %r256}, [%rd72+16];
	ld.local.v4.u32 	{%r257, %r258, %r259, %r260}, [%rd71+16];
	st.shared.v2.u32 	[%r420+-24], {%r253, %r257};
	st.shared.v2.u32 	[%r420+-16], {%r254, %r258};
	st.shared.v2.u32 	[%r420+-8], {%r255, %r259};
	st.shared.v2.u32 	[%r420], {%r256, %r260};
	add.s32 	%r421, %r421, 16;
	add.s64 	%rd72, %rd72, 64;
	add.s64 	%rd71, %rd71, 64;
	add.s32 	%r420, %r420, 128;
	setp.ne.s32 	%p25, %r421, 0;
	@%p25 bra 	$L__BB0_23;
$L__BB0_24:
	setp.eq.s32 	%p26, %r25, 0;
	@%p26 bra 	$L__BB0_45;
	and.b32  	%r53, %r6, 7;
	setp.lt.u32 	%p27, %r25, 8;
	@%p27 bra 	$L__BB0_27;
	mul.wide.u32 	%rd57, %r422, 4;
	add.s64 	%rd58, %rd2, %rd57;
	ld.local.u32 	%r261, [%rd58];
	add.s32 	%r262, %r422, %r24;
	shl.b32 	%r263, %r262, 3;
	add.s32 	%r264, %r23, %r263;
	add.s64 	%rd59, %rd1, %rd57;
	ld.local.u32 	%r265, [%rd59];
	st.shared.v2.u32 	[%r264], {%r261, %r265};
	ld.local.u32 	%r266, [%rd58+4];
	ld.local.u32 	%r267, [%rd59+4];
	st.shared.v2.u32 	[%r264+8], {%r266, %r267};
	ld.local.u32 	%r268, [%rd58+8];
	ld.local.u32 	%r269, [%rd59+8];
	st.shared.v2.u32 	[%r264+16], {%r268, %r269};
	ld.local.u32 	%r270, [%rd58+12];
	ld.local.u32 	%r271, [%rd59+12];
	st.shared.v2.u32 	[%r264+24], {%r270, %r271};
	ld.local.u32 	%r272, [%rd58+16];
	ld.local.u32 	%r273, [%rd59+16];
	st.shared.v2.u32 	[%r264+32], {%r272, %r273};
	ld.local.u32 	%r274, [%rd58+20];
	ld.local.u32 	%r275, [%rd59+20];
	st.shared.v2.u32 	[%r264+40], {%r274, %r275};
	ld.local.u32 	%r276, [%rd58+24];
	ld.local.u32 	%r277, [%rd59+24];
	st.shared.v2.u32 	[%r264+48], {%r276, %r277};
	ld.local.u32 	%r278, [%rd58+28];
	ld.local.u32 	%r279, [%rd59+28];
	st.shared.v2.u32 	[%r264+56], {%r278, %r279};
	add.s32 	%r422, %r422, 8;
$L__BB0_27:
	setp.eq.s32 	%p28, %r53, 0;
	@%p28 bra 	$L__BB0_45;
	and.b32  	%r56, %r6, 3;
	setp.lt.u32 	%p29, %r53, 4;
	@%p29 bra 	$L__BB0_30;
	mul.wide.u32 	%rd60, %r422, 4;
	add.s64 	%rd61, %rd2, %rd60;
	ld.local.u32 	%r280, [%rd61];
	add.s32 	%r281, %r422, %r24;
	shl.b32 	%r282, %r281, 3;
	add.s32 	%r283, %r23, %r282;
	add.s64 	%rd62, %rd1, %rd60;
	ld.local.u32 	%r284, [%rd62];
	st.shared.v2.u32 	[%r283], {%r280, %r284};
	ld.local.u32 	%r285, [%rd61+4];
	ld.local.u32 	%r286, [%rd62+4];
	st.shared.v2.u32 	[%r283+8], {%r285, %r286};
	ld.local.u32 	%r287, [%rd61+8];
	ld.local.u32 	%r288, [%rd62+8];
	st.shared.v2.u32 	[%r283+16], {%r287, %r288};
	ld.local.u32 	%r289, [%rd61+12];
	ld.local.u32 	%r290, [%rd62+12];
	st.shared.v2.u32 	[%r283+24], {%r289, %r290};
	add.s32 	%r422, %r422, 4;
$L__BB0_30:
	setp.eq.s32 	%p30, %r56, 0;
	@%p30 bra 	$L__BB0_45;
	add.s32 	%r292, %r422, %r24;
	shl.b32 	%r293, %r292, 3;
	add.s32 	%r294, %r219, %r293;
	add.s32 	%r296, %r294, %r220;
	add.s32 	%r426, %r296, 8192;
	mul.wide.u32 	%rd63, %r422, 4;
	add.s64 	%rd74, %rd1, %rd63;
	add.s64 	%rd73, %rd2, %rd63;
	neg.s32 	%r425, %r56;
$L__BB0_32:
	.pragma "nounroll";
	ld.local.u32 	%r297, [%rd73];
	ld.local.u32 	%r298, [%rd74];
	st.shared.v2.u32 	[%r426], {%r297, %r298};
	add.s32 	%r426, %r426, 8;
	add.s64 	%rd74, %rd74, 4;
	add.s64 	%rd73, %rd73, 4;
	add.s32 	%r425, %r425, 1;
	setp.ne.s32 	%p31, %r425, 0;
	@%p31 bra 	$L__BB0_32;
	bra.uni 	$L__BB0_45;
$L__BB0_33:
	setp.lt.s32 	%p15, %r187, 64;
	mov.u32 	%r415, %r3;
	@%p15 bra 	$L__BB0_34;
	bra.uni 	$L__BB0_38;
$L__BB0_34:
	ld.local.f32 	%f119, [%rd4+-4];
	mov.u32 	%r419, %r3;
$L__BB0_35:
	shl.b32 	%r210, %r419, 3;
	mov.u32 	%r211, smem;
	add.s32 	%r212, %r211, %r210;
	ld.shared.v2.f32 	{%f74, %f75}, [%r212];
	sub.f32 	%f76, %f1, %f74;
	sub.f32 	%f77, %f2, %f75;
	mul.f32 	%f78, %f77, %f77;
	fma.rn.f32 	%f7, %f76, %f76, %f78;
	setp.geu.f32 	%p16, %f7, %f119;
	@%p16 bra 	$L__BB0_37;
	st.local.f32 	[%rd4+-4], %f7;
	add.s32 	%r213, %r419, %r412;
	st.local.u32 	[%rd5+-4], %r213;
	mov.f32 	%f119, %f7;
$L__BB0_37:
	add.s32 	%r419, %r419, 32;
	setp.lt.s32 	%p17, %r419, %r31;
	@%p17 bra 	$L__BB0_35;
	bra.uni 	$L__BB0_44;
$L__BB0_38:
	shl.b32 	%r214, %r415, 3;
	mov.u32 	%r215, smem;
	add.s32 	%r216, %r215, %r214;
	ld.shared.v2.f32 	{%f79, %f80}, [%r216];
	sub.f32 	%f81, %f1, %f79;
	sub.f32 	%f82, %f2, %f80;
	mul.f32 	%f83, %f82, %f82;
	fma.rn.f32 	%f4, %f81, %f81, %f83;
	ld.local.f32 	%f84, [%rd4+-4];
	setp.geu.f32 	%p18, %f4, %f84;
	@%p18 bra 	$L__BB0_43;
	add.s32 	%r416, %r6, -1;
	mov.u32 	%r417, %r6;
$L__BB0_40:
	mov.u32 	%r418, %r416;
	add.s32 	%r41, %r417, -2;
	mul.wide.u32 	%rd47, %r41, 4;
	add.s64 	%rd48, %rd1, %rd47;
	ld.local.f32 	%f5, [%rd48];
	setp.geu.f32 	%p19, %f4, %f5;
	@%p19 bra 	$L__BB0_42;
	mul.wide.u32 	%rd49, %r418, 4;
	add.s64 	%rd50, %rd1, %rd49;
	st.local.f32 	[%rd50], %f5;
	mul.wide.u32 	%rd51, %r41, 4;
	add.s64 	%rd52, %rd2, %rd51;
	ld.local.u32 	%r217, [%rd52];
	add.s64 	%rd53, %rd2, %rd49;
	st.local.u32 	[%rd53], %r217;
	add.s32 	%r416, %r418, -1;
	setp.gt.s32 	%p20, %r418, 1;
	mov.u32 	%r417, %r418;
	mov.u32 	%r418, %r416;
	@%p20 bra 	$L__BB0_40;
$L__BB0_42:
	mul.wide.s32 	%rd54, %r418, 4;
	add.s64 	%rd55, %rd1, %rd54;
	st.local.f32 	[%rd55], %f4;
	add.s64 	%rd56, %rd2, %rd54;
	add.s32 	%r218, %r415, %r412;
	st.local.u32 	[%rd56], %r218;
$L__BB0_43:
	add.s32 	%r415, %r415, 32;
	setp.lt.s32 	%p21, %r415, %r31;
	@%p21 bra 	$L__BB0_38;
$L__BB0_44:
	bar.sync 	0;
	add.s32 	%r412, %r412, 1024;
	setp.lt.s32 	%p22, %r412, %r186;
	@%p22 bra 	$L__BB0_16;
	bra.uni 	$L__BB0_20;
$L__BB0_45:
	bar.warp.sync 	-1;
	setp.eq.s32 	%p32, %r3, 0;
	@%p32 bra 	$L__BB0_46;
	bra.uni 	$L__BB0_113;
$L__BB0_46:
	mov.b32 	%r299, 0;
	st.local.v4.u32 	[%rd3], {%r299, %r299, %r299, %r299};
	st.local.v4.u32 	[%rd3+16], {%r299, %r299, %r299, %r299};
	st.local.v4.u32 	[%rd3+32], {%r299, %r299, %r299, %r299};
	st.local.v4.u32 	[%rd3+48], {%r299, %r299, %r299, %r299};
	st.local.v4.u32 	[%rd3+64], {%r299, %r299, %r299, %r299};
	st.local.v4.u32 	[%rd3+80], {%r299, %r299, %r299, %r299};
	st.local.v4.u32 	[%rd3+96], {%r299, %r299, %r299, %r299};
	st.local.v4.u32 	[%rd3+112], {%r299, %r299, %r299, %r299};
	setp.gt.s32 	%p33, %r187, 0;
	@%p33 bra 	$L__BB0_47;
	bra.uni 	$L__BB0_113;
$L__BB0_47:
	ld.param.u64 	%rd69, [_Z10knn_kernelPK6float2iS1_iP4Pairi_param_4];
	mul.lo.s32 	%r428, %r187, %r5;
	mul.lo.s32 	%r66, %r6, 10;
	mul.lo.s32 	%r67, %r6, 11;
	mul.lo.s32 	%r68, %r6, 12;
	mul.lo.s32 	%r69, %r6, 13;
	mul.lo.s32 	%r70, %r6, 14;
	mul.lo.s32 	%r71, %r6, 15;
	shl.b32 	%r72, %r6, 4;
	mul.lo.s32 	%r73, %r6, 17;
	mul.lo.s32 	%r74, %r6, 18;
	mul.lo.s32 	%r75, %r6, 19;
	mul.lo.s32 	%r76, %r6, 20;
	mul.lo.s32 	%r77, %r6, 21;
	mul.lo.s32 	%r78, %r6, 22;
	mul.lo.s32 	%r79, %r6, 23;
	mul.lo.s32 	%r80, %r6, 24;
	mul.lo.s32 	%r81, %r6, 25;
	mul.lo.s32 	%r82, %r6, 26;
	mul.lo.s32 	%r83, %r6, 27;
	mul.lo.s32 	%r84, %r6, 28;
	cvta.to.global.u64 	%rd64, %rd69;
	add.s64 	%rd22, %rd64, 4;
	neg.s32 	%r427, %r187;
$L__BB0_48:
	ld.local.u32 	%r88, [%rd3];
	setp.ge.s32 	%p34, %r88, %r6;
	mov.b32 	%r430, -1;
	mov.f32 	%f121, 0f7F7FFFFF;
	@%p34 bra 	$L__BB0_50;
	shl.b32 	%r301, %r88, 3;
	add.s32 	%r302, %r23, %r301;
	ld.shared.f32 	%f86, [%r302+4];
	setp.geu.f32 	%p35, %f86, 0f7F7FFFFF;
	selp.f32 	%f121, 0f7F7FFFFF, %f86, %p35;
	selp.s32 	%r430, -1, 0, %p35;
$L__BB0_50:
	ld.local.u32 	%r91, [%rd3+4];
	setp.ge.s32 	%p36, %r91, %r6;
	@%p36 bra 	$L__BB0_52;
	add.s32 	%r303, %r91, %r6;
	shl.b32 	%r304, %r303, 3;
	add.s32 	%r305, %r23, %r304;
	ld.shared.f32 	%f87, [%r305+4];
	setp.lt.f32 	%p37, %f87, %f121;
	selp.f32 	%f121, %f87, %f121, %p37;
	selp.b32 	%r430, 1, %r430, %p37;
$L__BB0_52:
	ld.local.u32 	%r94, [%rd3+8];
	setp.ge.s32 	%p38, %r94, %r6;
	@%p38 bra 	$L__BB0_54;
	shl.b32 	%r306, %r6, 1;
	add.s32 	%r307, %r94, %r306;
	shl.b32 	%r308, %r307, 3;
	add.s32 	%r309, %r23, %r308;
	ld.shared.f32 	%f88, [%r309+4];
	setp.lt.f32 	%p39, %f88, %f121;
	selp.f32 	%f121, %f88, %f121, %p39;
	selp.b32 	%r430, 2, %r430, %p39;
$L__BB0_54:
	ld.local.u32 	%r97, [%rd3+12];
	setp.ge.s32 	%p40, %r97, %r6;
	@%p40 bra 	$L__BB0_56;
	mad.lo.s32 	%r310, %r6, 3, %r97;
	shl.b32 	%r311, %r310, 3;
	add.s32 	%r312, %r23, %r311;
	ld.shared.f32 	%f89, [%r312+4];
	setp.lt.f32 	%p41, %f89, %f121;
	selp.f32 	%f121, %f89, %f121, %p41;
	selp.b32 	%r430, 3, %r430, %p41;
$L__BB0_56:
	ld.local.u32 	%r100, [%rd3+16];
	setp.ge.s32 	%p42, %r100, %r6;
	@%p42 bra 	$L__BB0_58;
	shl.b32 	%r313, %r6, 2;
	add.s32 	%r314, %r100, %r313;
	shl.b32 	%r315, %r314, 3;
	add.s32 	%r316, %r23, %r315;
	ld.shared.f32 	%f90, [%r316+4];
	setp.lt.f32 	%p43, %f90, %f121;
	selp.f32 	%f121, %f90, %f121, %p43;
	selp.b32 	%r430, 4, %r430, %p43;
$L__BB0_58:
	ld.local.u32 	%r103, [%rd3+20];
	setp.ge.s32 	%p44, %r103, %r6;
	@%p44 bra 	$L__BB0_60;
	mad.lo.s32 	%r317, %r6, 5, %r103;
	shl.b32 	%r318, %r317, 3;
	add.s32 	%r319, %r23, %r318;
	ld.shared.f32 	%f91, [%r319+4];
	setp.lt.f32 	%p45, %f91, %f121;
	selp.f32 	%f121, %f91, %f121, %p45;
	selp.b32 	%r430, 5, %r430, %p45;
$L__BB0_60:
	ld.local.u32 	%r106, [%rd3+24];
	setp.ge.s32 	%p46, %r106, %r6;
	@%p46 bra 	$L__BB0_62;
	mad.lo.s32 	%r320, %r6, 6, %r106;
	shl.b32 	%r321, %r320, 3;
	add.s32 	%r322, %r23, %r321;
	ld.shared.f32 	%f92, [%r322+4];
	setp.lt.f32 	%p47, %f92, %f121;
	selp.f32 	%f121, %f92, %f121, %p47;
	selp.b32 	%r430, 6, %r430, %p47;
$L__BB0_62:
	ld.local.u32 	%r109, [%rd3+28];
	setp.ge.s32 	%p48, %r109, %r6;
	@%p48 bra 	$L__BB0_64;
	mad.lo.s32 	%r323, %r6, 7, %r109;
	shl.b32 	%r324, %r323, 3;
	add.s32 	%r325, %r23, %r324;
	ld.shared.f32 	%f93, [%r325+4];
	setp.lt.f32 	%p49, %f93, %f121;
	selp.f32 	%f121, %f93, %f121, %p49;
	selp.b32 	%r430, 7, %r430, %p49;
$L__BB0_64:
	ld.local.u32 	%r112, [%rd3+32];
	setp.ge.s32 	%p50, %r112, %r6;
	@%p50 bra 	$L__BB0_66;
	shl.b32 	%r326, %r6, 3;
	add.s32 	%r327, %r112, %r326;
	shl.b32 	%r328, %r327, 3;
	add.s32 	%r329, %r23, %r328;
	ld.shared.f32 	%f94, [%r329+4];
	setp.lt.f32 	%p51, %f94, %f121;
	selp.f32 	%f121, %f94, %f121, %p51;
	selp.b32 	%r430, 8, %r430, %p51;
$L__BB0_66:
	ld.local.u32 	%r115, [%rd3+36];
	setp.ge.s32 	%p52, %r115, %r6;
	@%p52 bra 	$L__BB0_68;
	mad.lo.s32 	%r330, %r6, 9, %r115;
	shl.b32 	%r331, %r330, 3;
	add.s32 	%r332, %r23, %r331;
	ld.shared.f32 	%f95, [%r332+4];
	setp.lt.f32 	%p53, %f95, %f121;
	selp.f32 	%f121, %f95, %f121, %p53;
	selp.b32 	%r430, 9, %r430, %p53;
$L__BB0_68:
	ld.local.u32 	%r118, [%rd3+40];
	setp.ge.s32 	%p54, %r118, %r6;
	@%p54 bra 	$L__BB0_70;
	add.s32 	%r333, %r118, %r66;
	shl.b32 	%r334, %r333, 3;
	add.s32 	%r335, %r23, %r334;
	ld.shared.f32 	%f96, [%r335+4];
	setp.lt.f32 	%p55, %f96, %f121;
	selp.f32 	%f121, %f96, %f121, %p55;
	selp.b32 	%r430, 10, %r430, %p55;
$L__BB0_70:
	ld.local.u32 	%r121, [%rd3+44];
	setp.ge.s32 	%p56, %r121, %r6;
	@%p56 bra 	$L__BB0_72;
	add.s32 	%r336, %r121, %r67;
	shl.b32 	%r337, %r336, 3;
	add.s32 	%r338, %r23, %r337;
	ld.shared.f32 	%f97, [%r338+4];
	setp.lt.f32 	%p57, %f97, %f121;
	selp.f32 	%f121, %f97, %f121, %p57;
	selp.b32 	%r430, 11, %r430, %p57;
$L__BB0_72:
	ld.local.u32 	%r124, [%rd3+48];
	setp.ge.s32 	%p58, %r124, %r6;
	@%p58 bra 	$L__BB0_74;
	add.s32 	%r339, %r124, %r68;
	shl.b32 	%r340, %r339, 3;
	add.s32 	%r341, %r23, %r340;
	ld.shared.f32 	%f98, [%r341+4];
	setp.lt.f32 	%p59, %f98, %f121;
	selp.f32 	%f121, %f98, %f121, %p59;
	selp.b32 	%r430, 12, %r430, %p59;
$L__BB0_74:
	ld.local.u32 	%r127, [%rd3+52];
	setp.ge.s32 	%p60, %r127, %r6;
	@%p60 bra 	$L__BB0_76;
	add.s32 	%r342, %r127, %r69;
	shl.b32 	%r343, %r342, 3;
	add.s32 	%r344, %r23, %r343;
	ld.shared.f32 	%f99, [%r344+4];
	setp.lt.f32 	%p61, %f99, %f121;
	selp.f32 	%f121, %f99, %f121, %p61;
	selp.b32 	%r430, 13, %r430, %p61;
$L__BB0_76:
	ld.local.u32 	%r130, [%rd3+56];
	setp.ge.s32 	%p62, %r130, %r6;
	@%p62 bra 	$L__BB0_78;
	add.s32 	%r345, %r130, %r70;
	shl.b32 	%r346, %r345, 3;
	add.s32 	%r347, %r23, %r346;
	ld.shared.f32 	%f100, [%r347+4];
	setp.lt.f32 	%p63, %f100, %f121;
	selp.f32 	%f121, %f100, %f121, %p63;
	selp.b32 	%r430, 14, %r430, %p63;
$L__BB0_78:
	ld.local.u32 	%r133, [%rd3+60];
	setp.ge.s32 	%p64, %r133, %r6;
	@%p64 bra 	$L__BB0_80;
	add.s32 	%r348, %r133, %r71;
	shl.b32 	%r349, %r348, 3;
	add.s32 	%r350, %r23, %r349;
	ld.shared.f32 	%f101, [%r350+4];
	setp.lt.f32 	%p65, %f101, %f121;
	selp.f32 	%f121, %f101, %f121, %p65;
	selp.b32 	%r430, 15, %r430, %p65;
$L__BB0_80:
	ld.local.u32 	%r136, [%rd3+64];
	setp.ge.s32 	%p66, %r136, %r6;
	@%p66 bra 	$L__BB0_82;
	add.s32 	%r351, %r136, %r72;
	shl.b32 	%r352, %r351, 3;
	add.s32 	%r353, %r23, %r352;
	ld.shared.f32 	%f102, [%r353+4];
	setp.lt.f32 	%p67, %f102, %f121;
	selp.f32 	%f121, %f102, %f121, %p67;
	selp.b32 	%r430, 16, %r430, %p67;
$L__BB0_82:
	ld.local.u32 	%r139, [%rd3+68];
	setp.ge.s32 	%p68, %r139, %r6;
	@%p68 bra 	$L__BB0_84;
	add.s32 	%r354, %r139, %r73;
	shl.b32 	%r355, %r354, 3;
	add.s32 	%r356, %r23, %r355;
	ld.shared.f32 	%f103, [%r356+4];
	setp.lt.f32 	%p69, %f103, %f121;
	selp.f32 	%f121, %f103, %f121, %p69;
	selp.b32 	%r430, 17, %r430, %p69;
$L__BB0_84:
	ld.local.u32 	%r142, [%rd3+72];
	setp.ge.s32 	%p70, %r142, %r6;
	@%p70 bra 	$L__BB0_86;
	add.s32 	%r357, %r142, %r74;
	shl.b32 	%r358, %r357, 3;
	add.s32 	%r359, %r23, %r358;
	ld.shared.f32 	%f104, [%r359+4];
	setp.lt.f32 	%p71, %f104, %f121;
	selp.f32 	%f121, %f104, %f121, %p71;
	selp.b32 	%r430, 18, %r430, %p71;
$L__BB0_86:
	ld.local.u32 	%r145, [%rd3+76];
	setp.ge.s32 	%p72, %r145, %r6;
	@%p72 bra 	$L__BB0_88;
	add.s32 	%r360, %r145, %r75;
	shl.b32 	%r361, %r360, 3;
	add.s32 	%r362, %r23, %r361;
	ld.shared.f32 	%f105, [%r362+4];
	setp.lt.f32 	%p73, %f105, %f121;
	selp.f32 	%f121, %f105, %f121, %p73;
	selp.b32 	%r430, 19, %r430, %p73;
$L__BB0_88:
	ld.local.u32 	%r148, [%rd3+80];
	setp.ge.s32 	%p74, %r148, %r6;
	@%p74 bra 	$L__BB0_90;
	add.s32 	%r363, %r148, %r76;
	shl.b32 	%r364, %r363, 3;
	add.s32 	%r365, %r23, %r364;
	ld.shared.f32 	%f106, [%r365+4];
	setp.lt.f32 	%p75, %f106, %f121;
	selp.f32 	%f121, %f106, %f121, %p75;
	selp.b32 	%r430, 20, %r430, %p75;
$L__BB0_90:
	ld.local.u32 	%r151, [%rd3+84];
	setp.ge.s32 	%p76, %r151, %r6;
	@%p76 bra 	$L__BB0_92;
	add.s32 	%r366, %r151, %r77;
	shl.b32 	%r367, %r366, 3;
	add.s32 	%r368, %r23, %r367;
	ld.shared.f32 	%f107, [%r368+4];
	setp.lt.f32 	%p77, %f107, %f121;
	selp.f32 	%f121, %f107, %f121, %p77;
	selp.b32 	%r430, 21, %r430, %p77;
$L__BB0_92:
	ld.local.u32 	%r154, [%rd3+88];
	setp.ge.s32 	%p78, %r154, %r6;
	@%p78 bra 	$L__BB0_94;
	add.s32 	%r369, %r154, %r78;
	shl.b32 	%r370, %r369, 3;
	add.s32 	%r371, %r23, %r370;
	ld.shared.f32 	%f108, [%r371+4];
	setp.lt.f32 	%p79, %f108, %f121;
	selp.f32 	%f121, %f108, %f121, %p79;
	selp.b32 	%r430, 22, %r430, %p79;
$L__BB0_94:
	ld.local.u32 	%r157, [%rd3+92];
	setp.ge.s32 	%p80, %r157, %r6;
	@%p80 bra 	$L__BB0_96;
	add.s32 	%r372, %r157, %r79;
	shl.b32 	%r373, %r372, 3;
	add.s32 	%r374, %r23, %r373;
	ld.shared.f32 	%f109, [%r374+4];
	setp.lt.f32 	%p81, %f109, %f121;
	selp.f32 	%f121, %f109, %f121, %p81;
	selp.b32 	%r430, 23, %r430, %p81;
$L__BB0_96:
	ld.local.u32 	%r160, [%rd3+96];
	setp.ge.s32 	%p82, %r160, %r6;
	@%p82 bra 	$L__BB0_98;
	add.s32 	%r375, %r160, %r80;
	shl.b32 	%r376, %r375, 3;
	add.s32 	%r377, %r23, %r376;
	ld.shared.f32 	%f110, [%r377+4];
	setp.lt.f32 	%p83, %f110, %f121;
	selp.f32 	%f121, %f110, %f121, %p83;
	selp.b32 	%r430, 24, %r430, %p83;
$L__BB0_98:
	ld.local.u32 	%r163, [%rd3+100];
	setp.ge.s32 	%p84, %r163, %r6;
	@%p84 bra 	$L__BB0_100;
	add.s32 	%r378, %r163, %r81;
	shl.b32 	%r379, %r378, 3;
	add.s32 	%r380, %r23, %r379;
	ld.shared.f32 	%f111, [%r380+4];
	setp.lt.f32 	%p85, %f111, %f121;
	selp.f32 	%f121, %f111, %f121, %p85;
	selp.b32 	%r430, 25, %r430, %p85;
$L__BB0_100:
	ld.local.u32 	%r166, [%rd3+104];
	setp.ge.s32 	%p86, %r166, %r6;
	@%p86 bra 	$L__BB0_102;
	add.s32 	%r381, %r166, %r82;
	shl.b32 	%r382, %r381, 3;
	add.s32 	%r383, %r23, %r382;
	ld.shared.f32 	%f112, [%r383+4];
	setp.lt.f32 	%p87, %f112, %f121;
	selp.f32 	%f121, %f112, %f121, %p87;
	selp.b32 	%r430, 26, %r430, %p87;
$L__BB0_102:
	ld.local.u32 	%r169, [%rd3+108];
	setp.ge.s32 	%p88, %r169, %r6;
	@%p88 bra 	$L__BB0_104;
	add.s32 	%r384, %r169, %r83;
	shl.b32 	%r385, %r384, 3;
	add.s32 	%r386, %r23, %r385;
	ld.shared.f32 	%f113, [%r386+4];
	setp.lt.f32 	%p89, %f113, %f121;
	selp.f32 	%f121, %f113, %f121, %p89;
	selp.b32 	%r430, 27, %r430, %p89;
$L__BB0_104:
	ld.local.u32 	%r172, [%rd3+112];
	setp.ge.s32 	%p90, %r172, %r6;
	@%p90 bra 	$L__BB0_106;
	add.s32 	%r387, %r172, %r84;
	shl.b32 	%r388, %r387, 3;
	add.s32 	%r389, %r23, %r388;
	ld.shared.f32 	%f114, [%r389+4];
	setp.lt.f32 	%p91, %f114, %f121;
	selp.f32 	%f121, %f114, %f121, %p91;
	selp.b32 	%r430, 28, %r430, %p91;
$L__BB0_106:
	ld.local.u32 	%r175, [%rd3+116];
	setp.ge.s32 	%p92, %r175, %r6;
	@%p92 bra 	$L__BB0_108;
	mad.lo.s32 	%r390, %r6, 29, %r175;
	shl.b32 	%r391, %r390, 3;
	add.s32 	%r392, %r23, %r391;
	ld.shared.f32 	%f115, [%r392+4];
	setp.lt.f32 	%p93, %f115, %f121;
	selp.f32 	%f121, %f115, %f121, %p93;
	selp.b32 	%r430, 29, %r430, %p93;
$L__BB0_108:
	ld.local.u32 	%r178, [%rd3+120];
	setp.ge.s32 	%p94, %r178, %r6;
	@%p94 bra 	$L__BB0_110;
	mad.lo.s32 	%r393, %r6, 30, %r178;
	shl.b32 	%r394, %r393, 3;
	add.s32 	%r395, %r23, %r394;
	ld.shared.f32 	%f116, [%r395+4];
	setp.lt.f32 	%p95, %f116, %f121;
	selp.f32 	%f121, %f116, %f121, %p95;
	selp.b32 	%r430, 30, %r430, %p95;
$L__BB0_110:
	ld.local.u32 	%r181, [%rd3+124];
	setp.ge.s32 	%p96, %r181, %r6;
	@%p96 bra 	$L__BB0_112;
	mad.lo.s32 	%r396, %r6, 31, %r181;
	shl.b32 	%r397, %r396, 3;
	add.s32 	%r398, %r23, %r397;
	ld.shared.f32 	%f117, [%r398+4];
	setp.lt.f32 	%p97, %f117, %f121;
	selp.b32 	%r430, 31, %r430, %p97;
$L__BB0_112:
	mul.wide.s32 	%rd65, %r428, 8;
	add.s64 	%rd66, %rd22, %rd65;
	mul.wide.s32 	%rd67, %r430, 4;
	add.s64 	%rd68, %rd3, %rd67;
	ld.local.u32 	%r399, [%rd68];
	mad.lo.s32 	%r400, %r430, %r6, %r399;
	shl.b32 	%r401, %r400, 3;
	add.s32 	%r402, %r23, %r401;
	ld.shared.v2.u32 	{%r403, %r404}, [%r402];
	st.global.u32 	[%rd66+-4], %r403;
	st.global.u32 	[%rd66], %r404;
	add.s32 	%r405, %r399, 1;
	st.local.u32 	[%rd68], %r405;
	add.s32 	%r428, %r428, 1;
	add.s32 	%r427, %r427, 1;
	setp.ne.s32 	%p98, %r427, 0;
	@%p98 bra 	$L__BB0_48;
$L__BB0_113:
	ret;

}


// ===== COMPILED SASS (sm_100) =====

	.target	sm_100

	.elftype	@"ET_EXEC"


//--------------------- .note.nv.tkinfo           --------------------------
	.section	.note.nv.tkinfo,"",@"SHT_NOTE"
	.sectionflags	@"SHF_NOTE_NV_TKINFO"
	.tkinfo
        /*0018*/ 	.word	0x00000002
        /*0030*/ 	.string	""
        /*0030*/ 	.string	"ptxas"
        /*0030*/ 	.string	"Cuda compilation tools, release 13.0, V13.0.88"
        /*0030*/ 	.string	"Build cuda_13.0.r13.0/compiler.36424714_0"
        /*0030*/ 	.string	"-arch sm_100 -m 64 "



//--------------------- .note.nv.cuinfo           --------------------------
	.section	.note.nv.cuinfo,"",@"SHT_NOTE"
	.sectionflags	@"SHF_NOTE_NV_CUINFO"
        /*0018*/ 	.short	0x0002
        /*001a*/ 	.short	0x0064
        /*001c*/ 	.short	0x0082
	.zero		2


//--------------------- .nv.info                  --------------------------
	.section	.nv.info,"",@"SHT_CUDA_INFO"
	.align	4


	//----- nvinfo : EIATTR_REGCOUNT
	.align		4
        /*0000*/ 	.byte	0x04, 0x2f
        /*0002*/ 	.short	(.L_1 - .L_0)
	.align		4
.L_0:
        /*0004*/ 	.word	index@(_Z10knn_kernelPK6float2iS1_iP4Pairi)
        /*0008*/ 	.word	0x00000026


	//----- nvinfo : EIATTR_FRAME_SIZE
	.align		4
.L_1:
        /*000c*/ 	.byte	0x04, 0x11
        /*000e*/ 	.short	(.L_3 - .L_2)
	.align		4
.L_2:
        /*0010*/ 	.word	index@(_Z10knn_kernelPK6float2iS1_iP4Pairi)
        /*0014*/ 	.word	0x00000180


	//----- nvinfo : EIATTR_MIN_STACK_SIZE
	.align		4
.L_3:
        /*0018*/ 	.byte	0x04, 0x12
        /*001a*/ 	.short	(.L_5 - .L_4)
	.align		4
.L_4:
        /*001c*/ 	.word	index@(_Z10knn_kernelPK6float2iS1_iP4Pairi)
        /*0020*/ 	.word	0x00000180
.L_5:


//--------------------- .nv.compat                --------------------------
	.section	.nv.compat,"",@"SHT_CUDA_COMPAT_INFO"
	.align	4
        /*0000*/ 	.byte	0x02, 0x09, 0x00, 0x00, 0x02, 0x02, 0x01, 0x00, 0x02, 0x05, 0x05, 0x00, 0x03, 0x07, 0x01, 0x01
        /*0010*/ 	.byte	0x02, 0x03, 0x00, 0x00, 0x02, 0x06, 0x01, 0x00, 0x04, 0x0b, 0x08, 0x00, 0x01, 0x00, 0x00, 0x00
        /*0020*/ 	.byte	0x00, 0x00, 0x00, 0x00


//--------------------- .nv.info._Z10knn_kernelPK6float2iS1_iP4Pairi --------------------------
	.section	.nv.info._Z10knn_kernelPK6float2iS1_iP4Pairi,"",@"SHT_CUDA_INFO"
	.sectionflags	@""
	.align	4


	//----- nvinfo : EIATTR_CUDA_API_VERSION
	.align		4
        /*0000*/ 	.byte	0x04, 0x37
        /*0002*/ 	.short	(.L_7 - .L_6)
.L_6:
        /*0004*/ 	.word	0x00000082


	//----- nvinfo : EIATTR_KPARAM_INFO
	.align		4
.L_7:
        /*0008*/ 	.byte	0x04, 0x17
        /*000a*/ 	.short	(.L_9 - .L_8)
.L_8:
        /*000c*/ 	.word	0x00000000
        /*0010*/ 	.short	0x0005
        /*0012*/ 	.short	0x0028
        /*0014*/ 	.byte	0x00, 0xf0, 0x11, 0x00


	//----- nvinfo : EIATTR_KPARAM_INFO
	.align		4
.L_9:
        /*0018*/ 	.byte	0x04, 0x17
        /*001a*/ 	.short	(.L_11 - .L_10)
.L_10:
        /*001c*/ 	.word	0x00000000
        /*0020*/ 	.short	0x0004
        /*0022*/ 	.short	0x0020
        /*0024*/ 	.byte	0x00, 0xf5, 0x21, 0x00


	//----- nvinfo : EIATTR_KPARAM_INFO
	.align		4
.L_11:
        /*0028*/ 	.byte	0x04, 0x17
        /*002a*/ 	.short	(.L_13 - .L_12)
.L_12:
        /*002c*/ 	.word	0x00000000
        /*0030*/ 	.short	0x0003
        /*0032*/ 	.short	0x0018
        /*0034*/ 	.byte	0x00, 0xf0, 0x11, 0x00


	//----- nvinfo : EIATTR_KPARAM_INFO
	.align		4
.L_13:
        /*0038*/ 	.byte	0x04, 0x17
        /*003a*/ 	.short	(.L_15 - .L_14)
.L_14:
        /*003c*/ 	.word	0x00000000
        /*0040*/ 	.short	0x0002
        /*0042*/ 	.short	0x0010
        /*0044*/ 	.byte	0x00, 0xf5, 0x21, 0x00


	//----- nvinfo : EIATTR_KPARAM_INFO
	.align		4
.L_15:
        /*0048*/ 	.byte	0x04, 0x17
        /*004a*/ 	.short	(.L_17 - .L_16)
.L_16:
        /*004c*/ 	.word	0x00000000
        /*0050*/ 	.short	0x0001
        /*0052*/ 	.short	0x0008
        /*0054*/ 	.byte	0x00, 0xf0, 0x11, 0x00


	//----- nvinfo : EIATTR_KPARAM_INFO
	.align		4
.L_17:
        /*0058*/ 	.byte	0x04, 0x17
        /*005a*/ 	.short	(.L_19 - .L_18)
.L_18:
        /*005c*/ 	.word	0x00000000
        /*0060*/ 	.short	0x0000
        /*0062*/ 	.short	0x0000
        /*0064*/ 	.byte	0x00, 0xf5, 0x21, 0x00


	//----- nvinfo : EIATTR_SPARSE_MMA_MASK
	.align		4
.L_19:
        /*0068*/ 	.byte	0x03, 0x50
        /*006a*/ 	.short	0x0000


	//----- nvinfo : EIATTR_MAXREG_COUNT
	.align		4
        /*006c*/ 	.byte	0x03, 0x1b
        /*006e*/ 	.short	0x00ff


	//----- nvinfo : EIATTR_NUM_BARRIERS
	.align		4
        /*0070*/ 	.byte	0x02, 0x4c
        /*0072*/ 	.byte	0x01
	.zero		1


	//----- nvinfo : EIATTR_MERCURY_ISA_VERSION
	.align		4
        /*0074*/ 	.byte	0x03, 0x5f
        /*0076*/ 	.short	0x0101


	//----- nvinfo : EIATTR_COOP_GROUP_MASK_REGIDS
	.align		4
        /*0078*/ 	.byte	0x04, 0x29
        /*007a*/ 	.short	(.L_21 - .L_20)


	//   ....[0]....
.L_20:
        /*007c*/ 	.word	0xffffffff


	//----- nvinfo : EIATTR_COOP_GROUP_INSTR_OFFSETS
	.align		4
.L_21:
        /*0080*/ 	.byte	0x04, 0x28
        /*0082*/ 	.short	(.L_23 - .L_22)


	//   ....[0]....
.L_22:
        /*0084*/ 	.word	0x00001c00


	//----- nvinfo : EIATTR_VRC_CTA_INIT_COUNT
	.align		4
.L_23:
        /*0088*/ 	.byte	0x02, 0x4a
	.zero		1
	.zero		1


	//----- nvinfo : EIATTR_EXIT_INSTR_OFFSETS
	.align		4
        /*008c*/ 	.byte	0x04, 0x1c
        /*008e*/ 	.short	(.L_25 - .L_24)


	//   ....[0]....
.L_24:
        /*0090*/ 	.word	0x000000a0


	//   ....[1]....
        /*0094*/ 	.word	0x00001c10


	//   ....[2]....
        /*0098*/ 	.word	0x00001cb0


	//   ....[3]....
        /*009c*/ 	.word	0x00002ca0


	//----- nvinfo : EIATTR_CRS_STACK_SIZE
	.align		4
.L_25:
        /*00a0*/ 	.byte	0x04, 0x1e
        /*00a2*/ 	.short	(.L_27 - .L_26)
.L_26:
        /*00a4*/ 	.word	0x00000000


	//----- nvinfo : EIATTR_CBANK_PARAM_SIZE
	.align		4
.L_27:
        /*00a8*/ 	.byte	0x03, 0x19
        /*00aa*/ 	.short	0x002c


	//----- nvinfo : EIATTR_PARAM_CBANK
	.align		4
        /*00ac*/ 	.byte	0x04, 0x0a
        /*00ae*/ 	.short	(.L_29 - .L_28)
	.align		4
.L_28:
        /*00b0*/ 	.word	index@(.nv.constant0._Z10knn_kernelPK6float2iS1_iP4Pairi)
        /*00b4*/ 	.short	0x0380
        /*00b6*/ 	.short	0x002c


	//----- nvinfo : EIATTR_SW_WAR
	.align		4
.L_29:
        /*00b8*/ 	.byte	0x04, 0x36
        /*00ba*/ 	.short	(.L_31 - .L_30)
.L_30:
        /*00bc*/ 	.word	0x00000008
.L_31:


//--------------------- .nv.callgraph             --------------------------
	.section	.nv.callgraph,"",@"SHT_CUDA_CALLGRAPH"
	.align	4
	.sectionentsize	8
	.align		4
        /*0000*/ 	.word	0x00000000
	.align		4
        /*0004*/ 	.word	0xffffffff
	.align		4
        /*0008*/ 	.word	0x00000000
	.align		4
        /*000c*/ 	.word	0xfffffffe
	.align		4
        /*0010*/ 	.word	0x00000000
	.align		4
        /*0014*/ 	.word	0xfffffffd
	.align		4
        /*0018*/ 	.word	0x00000000
	.align		4
        /*001c*/ 	.word	0xfffffffc


//--------------------- .text._Z10knn_kernelPK6float2iS1_iP4Pairi --------------------------
	.section	.text._Z10knn_kernelPK6float2iS1_iP4Pairi,"ax",@progbits
	.align	128
        .global         _Z10knn_kernelPK6float2iS1_iP4Pairi
        .type           _Z10knn_kernelPK6float2iS1_iP4Pairi,@function
        .size           _Z10knn_kernelPK6float2iS1_iP4Pairi,(.L_x_33 - _Z10knn_kernelPK6float2iS1_iP4Pairi)
        .other          _Z10knn_kernelPK6float2iS1_iP4Pairi,@"STO_CUDA_ENTRY STV_DEFAULT"
_Z10knn_kernelPK6float2iS1_iP4Pairi:
.text._Z10knn_kernelPK6float2iS1_iP4Pairi:
[----:B------:R-:W0:Y:S01]  /*0000*/  LDC R1, c[0x0][0x37c] ;  /* 0x0000df00ff017b82 */ /* 0x000e220000000800 */
[----:B------:R-:W1:Y:S07]  /*0010*/  S2R R3, SR_TID.X ;  /* 0x0000000000037919 */ /* 0x000e6e0000002100 */
[----:B------:R-:W2:Y:S01]  /*0020*/  LDC R0, c[0x0][0x360] ;  /* 0x0000d800ff007b82 */ /* 0x000ea20000000800 */
[----:B------:R-:W3:Y:S01]  /*0030*/  LDCU UR5, c[0x0][0x388] ;  /* 0x00007100ff0577ac */ /* 0x000ee20008000800 */
[----:B0-----:R-:W-:-:S06]  /*0040*/  VIADD R1, R1, 0xfffffe80 ;  /* 0xfffffe8001017836 */ /* 0x001fcc0000000000 */
[----:B------:R-:W0:Y:S01]  /*0050*/  S2UR UR4, SR_CTAID.X ;  /* 0x00000000000479c3 */ /* 0x000e220000002500 */
[----:B--2---:R-:W-:Y:S02]  /*0060*/  SHF.R.U32.HI R21, RZ, 0x5, R0 ;  /* 0x00000005ff157819 */ /* 0x004fe40000011600 */
[----:B-1----:R-:W-:-:S05]  /*0070*/  SHF.R.U32.HI R30, RZ, 0x5, R3 ;  /* 0x00000005ff1e7819 */ /* 0x002fca0000011603 */
[----:B0-----:R-:W-:-:S05]  /*0080*/  IMAD R21, R21, UR4, R30 ;  /* 0x0000000415157c24 */ /* 0x001fca000f8e021e */
[----:B---3--:R-:W-:-:S13]  /*0090*/  ISETP.GE.AND P0, PT, R21, UR5, PT ;  /* 0x0000000515007c0c */ /* 0x008fda000bf06270 */
[----:B------:R-:W-:Y:S05]  /*00a0*/  @P0 EXIT ;  /* 0x000000000000094d */ /* 0x000fea0003800000 */
[----:B------:R-:W0:Y:S01]  /*00b0*/  LDC.64 R12, c[0x0][0x380] ;  /* 0x0000e000ff0c7b82 */ /* 0x000e220000000a00 */
[----:B------:R-:W1:Y:S07]  /*00c0*/  LDCU.64 UR8, c[0x0][0x358] ;  /* 0x00006b00ff0877ac */ /* 0x000e6e0008000a00 */
[----:B------:R-:W2:Y:S01]  /*00d0*/  LDC R15, c[0x0][0x3a8] ;  /* 0x0000ea00ff0f7b82 */ /* 0x000ea20000000800 */
[----:B0-----:R-:W-:-:S06]  /*00e0*/  IMAD.WIDE R12, R21, 0x8, R12 ;  /* 0x00000008150c7825 */ /* 0x001fcc00078e020c */
[----:B-1----:R-:W5:Y:S01]  /*00f0*/  LDG.E.64.CONSTANT R12, desc[UR8][R12.64] ;  /* 0x000000080c0c7981 */ /* 0x002f62000c1e9b00 */
[----:B------:R-:W-:Y:S01]  /*0100*/  LOP3.LUT R25, R3, 0x1f, RZ, 0xc0, !PT ;  /* 0x0000001f03197812 */ /* 0x000fe200078ec0ff */
[----:B------:R-:W-:Y:S01]  /*0110*/  VIADD R20, R1, 0x80 ;  /* 0x0000008001147836 */ /* 0x000fe20000000000 */
[----:B--2---:R-:W-:Y:S02]  /*0120*/  ISETP.GE.AND P0, PT, R15, 0x20, PT ;  /* 0x000000200f00780c */ /* 0x004fe40003f06270 */
[----:B------:R-:W-:-:S04]  /*0130*/  SHF.R.S32.HI R2, RZ, 0x1f, R15 ;  /* 0x0000001fff027819 */ /* 0x000fc8000001140f */
[----:B------:R-:W-:-:S04]  /*0140*/  LEA.HI R2, R2, R15, RZ, 0x5 ;  /* 0x0000000f02027211 */ /* 0x000fc800078f28ff */
[----:B------:R-:W-:-:S03]  /*0150*/  SHF.R.S32.HI R2, RZ, 0x5, R2 ;  /* 0x00000005ff027819 */ /* 0x000fc60000011402 */
[----:B------:R-:W-:Y:S05]  /*0160*/  @!P0 BRA `(.L_x_0) ;  /* 0x0000000400448947 */ /* 0x000fea0003800000 */
[C---:B------:R-:W-:Y:S01]  /*0170*/  VIADD R4, R2.reuse, 0xffffffff ;  /* 0xffffffff02047836 */ /* 0x040fe20000000000 */
[----:B------:R-:W-:Y:S01]  /*0180*/  LOP3.LUT R18, R2, 0xf, RZ, 0xc0, !PT ;  /* 0x0000000f02127812 */ /* 0x000fe200078ec0ff */
[----:B------:R-:W-:-:S03]  /*0190*/  IMAD.MOV.U32 R14, RZ, RZ, RZ ;  /* 0x000000ffff0e7224 */ /* 0x000fc600078e00ff */
[----:B------:R-:W-:Y:S02]  /*01a0*/  ISETP.GE.U32.AND P0, PT, R4, 0xf, PT ;  /* 0x0000000f0400780c */ /* 0x000fe40003f06070 */
[----:B------:R-:W-:-:S11]  /*01b0*/  ISETP.NE.AND P1, PT, R18, RZ, PT ;  /* 0x000000ff1200720c */ /* 0x000fd60003f25270 */
[----:B------:R-:W-:Y:S05]  /*01c0*/  @!P0 BRA `(.L_x_1) ;  /* 0x0000000000588947 */ /* 0x000fea0003800000 */
[----:B------:R-:W-:Y:S01]  /*01d0*/  LOP3.LUT R14, R2, 0x3fffff0, RZ, 0xc0, !PT ;  /* 0x03fffff0020e7812 */ /* 0x000fe200078ec0ff */
[----:B------:R-:W-:Y:S01]  /*01e0*/  IMAD.MOV.U32 R16, RZ, RZ, RZ ;  /* 0x000000ffff107224 */ /* 0x000fe200078e00ff */
[----:B------:R-:W-:Y:S01]  /*01f0*/  MOV R5, 0x7f7fffff ;  /* 0x7f7fffff00057802 */ /* 0x000fe20000000f00 */
[----:B------:R-:W-:Y:S01]  /*0200*/  IMAD.MOV.U32 R4, RZ, RZ, 0x7f7fffff ;  /* 0x7f7fffffff047424 */ /* 0x000fe200078e00ff */
[----:B------:R-:W-:Y:S01]  /*0210*/  MOV R11, 0xffffffff ;  /* 0xffffffff000b7802 */ /* 0x000fe20000000f00 */
[----:B------:R-:W-:Y:S02]  /*0220*/  IMAD.MOV.U32 R6, RZ, RZ, 0x7f7fffff ;  /* 0x7f7fffffff067424 */ /* 0x000fe400078e00ff */
[----:B------:R-:W-:Y:S02]  /*0230*/  IMAD.MOV.U32 R7, RZ, RZ, 0x7f7fffff ;  /* 0x7f7fffffff077424 */ /* 0x000fe400078e00ff */
[----:B------:R-:W-:Y:S02]  /*0240*/  IMAD.MOV.U32 R8, RZ, RZ, -0x1 ;  /* 0xffffffffff087424 */ /* 0x000fe400078e00ff */
[----:B------:R-:W-:-:S02]  /*0250*/  IMAD.MOV.U32 R9, RZ, RZ, -0x1 ;  /* 0xffffffffff097424 */ /* 0x000fc400078e00ff */
[----:B------:R-:W-:-:S07]  /*0260*/  IMAD.MOV.U32 R10, RZ, RZ, -0x1 ;  /* 0xffffffffff0a7424 */ /* 0x000fce00078e00ff */
.L_x_2:
[C---:B0-----:R-:W-:Y:S02]  /*0270*/  IMAD R17, R16.reuse, 0x4, R1 ;  /* 0x0000000410117824 */ /* 0x041fe400078e0201 */
[----:B------:R-:W-:-:S03]  /*0280*/  VIADD R16, R16, 0x10 ;  /* 0x0000001010107836 */ /* 0x000fc60000000000 */
[----:B------:R0:W-:Y:S02]  /*0290*/  STL.128 [R17], R4 ;  /* 0x0000000411007387 */ /* 0x0001e40000100c00 */
[----:B------:R-:W-:Y:S02]  /*02a0*/  ISETP.NE.AND P0, PT, R16, R14, PT ;  /* 0x0000000e1000720c */ /* 0x000fe40003f05270 */
[----:B------:R0:W-:Y:S04]  /*02b0*/  STL.128 [R17+0x80], R8 ;  /* 0x0000800811007387 */ /* 0x0001e80000100c00 */
[----:B------:R0:W-:Y:S04]  /*02c0*/  STL.128 [R17+0x10], R4 ;  /* 0x0000100411007387 */ /* 0x0001e80000100c00 */
[----:B------:R0:W-:Y:S04]  /*02d0*/  STL.128 [R17+0x90], R8 ;  /* 0x0000900811007387 */ /* 0x0001e80000100c00 */
[----:B------:R0:W-:Y:S04]  /*02e0*/  STL.128 [R17+0x20], R4 ;  /* 0x0000200411007387 */ /* 0x0001e80000100c00 */
[----:B------:R0:W-:Y:S04]  /*02f0*/  STL.128 [R17+0xa0], R8 ;  /* 0x0000a00811007387 */ /* 0x0001e80000100c00 */
[----:B------:R0:W-:Y:S04]  /*0300*/  STL.128 [R17+0x30], R4 ;  /* 0x0000300411007387 */ /* 0x0001e80000100c00 */
[----:B------:R0:W-:Y:S01]  /*0310*/  STL.128 [R17+0xb0], R8 ;  /* 0x0000b00811007387 */ /* 0x0001e20000100c00 */
[----:B------:R-:W-:Y:S05]  /*0320*/  @P0 BRA `(.L_x_2) ;  /* 0xfffffffc00d00947 */ /* 0x000fea000383ffff */
.L_x_1:
[----:B------:R-:W-:Y:S05]  /*0330*/  @!P1 BRA `(.L_x_0) ;  /* 0x0000000000d09947 */ /* 0x000fea0003800000 */
[----:B------:R-:W-:Y:S02]  /*0340*/  ISETP.GE.U32.AND P0, PT, R18, 0x8, PT ;  /* 0x000000081200780c */ /* 0x000fe40003f06070 */
[----:B0-----:R-:W-:-:S04]  /*0350*/  LOP3.LUT R6, R2, 0x7, RZ, 0xc0, !PT ;  /* 0x0000000702067812 */ /* 0x001fc800078ec0ff */
[----:B------:R-:W-:-:S07]  /*0360*/  ISETP.NE.AND P1, PT, R6, RZ, PT ;  /* 0x000000ff0600720c */ /* 0x000fce0003f25270 */
[----:B------:R-:W-:Y:S06]  /*0370*/  @!P0 BRA `(.L_x_3) ;  /* 0x0000000000508947 */ /* 0x000fec0003800000 */
[C---:B------:R-:W-:Y:S01]  /*0380*/  IMAD R4, R14.reuse, 0x4, R1 ;  /* 0x000000040e047824 */ /* 0x040fe200078e0201 */
[----:B------:R-:W-:Y:S01]  /*0390*/  IADD3 R14, PT, PT, R14, 0x8, RZ ;  /* 0x000000080e0e7810 */ /* 0x000fe20007ffe0ff */
[----:B------:R-:W-:Y:S02]  /*03a0*/  IMAD.MOV.U32 R5, RZ, RZ, 0x7f7fffff ;  /* 0x7f7fffffff057424 */ /* 0x000fe400078e00ff */
[----:B------:R-:W-:-:S03]  /*03b0*/  IMAD.MOV.U32 R7, RZ, RZ, -0x1 ;  /* 0xffffffffff077424 */ /* 0x000fc600078e00ff */
[----:B------:R0:W-:Y:S04]  /*03c0*/  STL [R4], R5 ;  /* 0x0000000504007387 */ /* 0x0001e80000100800 */
[----:B------:R0:W-:Y:S04]  /*03d0*/  STL [R4+0x4], R5 ;  /* 0x0000040504007387 */ /* 0x0001e80000100800 */
        /* <DEDUP_REMOVED lines=13> */
[----:B------:R0:W-:Y:S02]  /*04b0*/  STL [R4+0x9c], R7 ;  /* 0x00009c0704007387 */ /* 0x0001e40000100800 */
.L_x_3:
[----:B------:R-:W-:Y:S05]  /*04c0*/  @!P1 BRA `(.L_x_0) ;  /* 0x00000000006c9947 */ /* 0x000fea0003800000 */
[----:B------:R-:W-:Y:S02]  /*04d0*/  ISETP.GE.U32.AND P0, PT, R6, 0x4, PT ;  /* 0x000000040600780c */ /* 0x000fe40003f06070 */
[----:B------:R-:W-:-:S04]  /*04e0*/  LOP3.LUT R8, R2, 0x3, RZ, 0xc0, !PT ;  /* 0x0000000302087812 */ /* 0x000fc800078ec0ff */
[----:B------:R-:W-:-:S07]  /*04f0*/  ISETP.NE.AND P1, PT, R8, RZ, PT ;  /* 0x000000ff0800720c */ /* 0x000fce0003f25270 */
[----:B------:R-:W-:Y:S06]  /*0500*/  @!P0 BRA `(.L_x_4) ;  /* 0x0000000000308947 */ /* 0x000fec0003800000 */
[C---:B0-----:R-:W-:Y:S02]  /*0510*/  IMAD R4, R14.reuse, 0x4, R1 ;  /* 0x000000040e047824 */ /* 0x041fe400078e0201 */
[----:B------:R-:W-:Y:S02]  /*0520*/  IMAD.MOV.U32 R5, RZ, RZ, 0x7f7fffff ;  /* 0x7f7fffffff057424 */ /* 0x000fe400078e00ff */
[----:B------:R-:W-:Y:S02]  /*0530*/  IMAD.MOV.U32 R7, RZ, RZ, -0x1 ;  /* 0xffffffffff077424 */ /* 0x000fe400078e00ff */
[----:B------:R-:W-:Y:S01]  /*0540*/  VIADD R14, R14, 0x4 ;  /* 0x000000040e0e7836 */ /* 0x000fe20000000000 */
[----:B------:R1:W-:Y:S04]  /*0550*/  STL [R4], R5 ;  /* 0x0000000504007387 */ /* 0x0003e80000100800 */
[----:B------:R1:W-:Y:S04]  /*0560*/  STL [R4+0x4], R5 ;  /* 0x0000040504007387 */ /* 0x0003e80000100800 */
[----:B------:R1:W-:Y:S04]  /*0570*/  STL [R4+0x8], R5 ;  /* 0x0000080504007387 */ /* 0x0003e80000100800 */
[----:B------:R1:W-:Y:S04]  /*0580*/  STL [R4+0xc], R5 ;  /* 0x00000c0504007387 */ /* 0x0003e80000100800 */
[----:B------:R1:W-:Y:S04]  /*0590*/  STL [R4+0x80], R7 ;  /* 0x0000800704007387 */ /* 0x0003e80000100800 */
[----:B------:R1:W-:Y:S04]  /*05a0*/  STL [R4+0x84], R7 ;  /* 0x0000840704007387 */ /* 0x0003e80000100800 */
[----:B------:R1:W-:Y:S04]  /*05b0*/  STL [R4+0x88], R7 ;  /* 0x0000880704007387 */ /* 0x0003e80000100800 */
[----:B------:R1:W-:Y:S02]  /*05c0*/  STL [R4+0x8c], R7 ;  /* 0x00008c0704007387 */ /* 0x0003e40000100800 */
.L_x_4:
[----:B------:R-:W-:Y:S05]  /*05d0*/  @!P1 BRA `(.L_x_0) ;  /* 0x0000000000289947 */ /* 0x000fea0003800000 */
[----:B01----:R-:W-:Y:S01]  /*05e0*/  IMAD.MOV.U32 R5, RZ, RZ, 0x7f7fffff ;  /* 0x7f7fffffff057424 */ /* 0x003fe200078e00ff */
[----:B------:R-:W-:Y:S01]  /*05f0*/  MOV R7, 0xffffffff ;  /* 0xffffffff00077802 */ /* 0x000fe20000000f00 */
[----:B------:R-:W-:-:S06]  /*0600*/  UMOV UR4, URZ ;  /* 0x000000ff00047c82 */ /* 0x000fcc0008000000 */
.L_x_5:
[C---:B------:R-:W-:Y:S01]  /*0610*/  IMAD R4, R14.reuse, 0x4, R1 ;  /* 0x000000040e047824 */ /* 0x040fe200078e0201 */
[----:B------:R-:W-:Y:S01]  /*0620*/  UIADD3 UR4, UPT, UPT, UR4, 0x1, URZ ;  /* 0x0000000104047890 */ /* 0x000fe2000fffe0ff */
[----:B------:R-:W-:-:S03]  /*0630*/  VIADD R14, R14, 0x1 ;  /* 0x000000010e0e7836 */ /* 0x000fc60000000000 */
[----:B------:R2:W-:Y:S02]  /*0640*/  STL [R4], R5 ;  /* 0x0000000504007387 */ /* 0x0005e40000100800 */
[----:B------:R-:W-:Y:S02]  /*0650*/  ISETP.NE.AND P0, PT, R8, UR4, PT ;  /* 0x0000000408007c0c */ /* 0x000fe4000bf05270 */
[----:B------:R2:W-:Y:S11]  /*0660*/  STL [R4+0x80], R7 ;  /* 0x0000800704007387 */ /* 0x0005f60000100800 */
[----:B--2---:R-:W-:Y:S05]  /*0670*/  @P0 BRA `(.L_x_5) ;  /* 0xfffffffc00e40947 */ /* 0x004fea000383ffff */
.L_x_0:
[----:B------:R-:W2:Y:S01]  /*0680*/  LDCU UR4, c[0x0][0x398] ;  /* 0x00007300ff0477ac */ /* 0x000ea20008000800 */
[----:B------:R-:W-:Y:S01]  /*0690*/  IMAD R30, R30, R15, RZ ;  /* 0x0000000f1e1e7224 */ /* 0x000fe200078e02ff */
[----:B--2---:R-:W-:-:S09]  /*06a0*/  UISETP.GE.AND UP0, UPT, UR4, 0x1, UPT ;  /* 0x000000010400788c */ /* 0x004fd2000bf06270 */
[----:B------:R-:W-:Y:S05]  /*06b0*/  BRA.U !UP0, `(.L_x_6) ;  /* 0x0000000908f47547 */ /* 0x000fea000b800000 */
[----:B0-----:R-:W-:Y:S02]  /*06c0*/  IMAD R10, R2, 0x4, R1 ;  /* 0x00000004020a7824 */ /* 0x001fe400078e0201 */
[----:B------:R-:W-:-:S07]  /*06d0*/  IMAD.MOV.U32 R14, RZ, RZ, RZ ;  /* 0x000000ffff0e7224 */ /* 0x000fce00078e00ff */
.L_x_24:
[----:B0-----:R-:W0:Y:S01]  /*06e0*/  LDCU UR4, c[0x0][0x398] ;  /* 0x00007300ff0477ac */ /* 0x001e220008000800 */
[----:B------:R-:W-:Y:S01]  /*06f0*/  BSSY.RECONVERGENT B0, `(.L_x_7) ;  /* 0x0000014000007945 */ /* 0x000fe20003800200 */
[----:B0-----:R-:W-:-:S04]  /*0700*/  IADD3 R8, PT, PT, -R14, UR4, RZ ;  /* 0x000000040e087c10 */ /* 0x001fc8000fffe1ff */
[C---:B------:R-:W-:Y:S02]  /*0710*/  ISETP.GT.AND P0, PT, R8.reuse, R3, PT ;  /* 0x000000030800720c */ /* 0x040fe40003f04270 */
[----:B------:R-:W-:-:S11]  /*0720*/  VIMNMX R16, PT, PT, R8, 0x400, PT ;  /* 0x0000040008107848 */ /* 0x000fd60003fe0100 */
[----:B-12--5:R-:W-:Y:S05]  /*0730*/  @!P0 BRA `(.L_x_8) ;  /* 0x00000000003c8947 */ /* 0x026fea0003800000 */
[----:B------:R-:W0:Y:S01]  /*0740*/  S2UR UR5, SR_CgaCtaId ;  /* 0x00000000000579c3 */ /* 0x000e220000008800 */
[----:B------:R-:W-:Y:S01]  /*0750*/  UMOV UR4, 0x400 ;  /* 0x0000040000047882 */ /* 0x000fe20000000000 */
[----:B-1----:R-:W-:Y:S01]  /*0760*/  IMAD.IADD R7, R3, 0x1, R14 ;  /* 0x0000000103077824 */ /* 0x002fe200078e020e */
[----:B------:R-:W-:-:S05]  /*0770*/  MOV R11, R3 ;  /* 0x00000003000b7202 */ /* 0x000fca0000000f00 */
[----:B------:R-:W1:Y:S01]  /*0780*/  LDC.64 R4, c[0x0][0x390] ;  /* 0x0000e400ff047b82 */ /* 0x000e620000000a00 */
[----:B0-----:R-:W-:-:S06]  /*0790*/  ULEA UR4, UR5, UR4, 0x18 ;  /* 0x0000000405047291 */ /* 0x001fcc000f8ec0ff */
[----:B------:R-:W-:Y:S01]  /*07a0*/  LEA R9, R3, UR4, 0x3 ;  /* 0x0000000403097c11 */ /* 0x000fe2000f8e18ff */
[----:B-1----:R-:W-:-:S07]  /*07b0*/  IMAD.WIDE.U32 R4, R7, 0x8, R4 ;  /* 0x0000000807047825 */ /* 0x002fce00078e0004 */
.L_x_9:
[----:B------:R0:W2:Y:S01]  /*07c0*/  LDG.E.64.CONSTANT R6, desc[UR8][R4.64] ;  /* 0x0000000804067981 */ /* 0x0000a2000c1e9b00 */
[----:B------:R-:W-:-:S05]  /*07d0*/  IMAD.IADD R11, R0, 0x1, R11 ;  /* 0x00000001000b7824 */ /* 0x000fca00078e020b */
[----:B------:R-:W-:Y:S01]  /*07e0*/  ISETP.GE.AND P0, PT, R11, R16, PT ;  /* 0x000000100b00720c */ /* 0x000fe20003f06270 */
[C---:B0-----:R-:W-:Y:S01]  /*07f0*/  IMAD.WIDE.U32 R4, R0.reuse, 0x8, R4 ;  /* 0x0000000800047825 */ /* 0x041fe200078e0004 */
[----:B--2---:R0:W-:Y:S03]  /*0800*/  STS.64 [R9], R6 ;  /* 0x0000000609007388 */ /* 0x0041e60000000a00 */
[----:B0-----:R-:W-:-:S08]  /*0810*/  IMAD R9, R0, 0x8, R9 ;  /* 0x0000000800097824 */ /* 0x001fd000078e0209 */
[----:B------:R-:W-:Y:S05]  /*0820*/  @!P0 BRA `(.L_x_9) ;  /* 0xfffffffc00e48947 */ /* 0x000fea000383ffff */
.L_x_8:
[----:B------:R-:W-:Y:S05]  /*0830*/  BSYNC.RECONVERGENT B0 ;  /* 0x0000000000007941 */ /* 0x000fea0003800200 */
.L_x_7:
[----:B------:R-:W-:Y:S01]  /*0840*/  BAR.SYNC.DEFER_BLOCKING 0x0 ;  /* 0x0000000000007b1d */ /* 0x000fe20000010000 */
[----:B------:R-:W-:-:S05]  /*0850*/  ISETP.GT.AND P0, PT, R8, R25, PT ;  /* 0x000000190800720c */ /* 0x000fca0003f04270 */
[----:B------:R-:W-:Y:S08]  /*0860*/  BSSY.RECONVERGENT B0, `(.L_x_10) ;  /* 0x000009d000007945 */ /* 0x000ff00003800200 */
[----:B------:R-:W-:Y:S05]  /*0870*/  @!P0 BRA `(.L_x_11) ;  /* 0x00000008006c8947 */ /* 0x000fea0003800000 */
[----:B------:R-:W0:Y:S02]  /*0880*/  LDCU UR4, c[0x0][0x3a8] ;  /* 0x00007500ff0477ac */ /* 0x000e240008000800 */
[----:B0-----:R-:W-:-:S09]  /*0890*/  UISETP.GE.AND UP0, UPT, UR4, 0x40, UPT ;  /* 0x000000400400788c */ /* 0x001fd2000bf06270 */
[----:B------:R-:W-:Y:S05]  /*08a0*/  BRA.U !UP0, `(.L_x_12) ;  /* 0x0000000108ac7547 */ /* 0x000fea000b800000 */
[----:B-1----:R-:W-:-:S07]  /*08b0*/  IMAD.MOV.U32 R7, RZ, RZ, R25 ;  /* 0x000000ffff077224 */ /* 0x002fce00078e0019 */
.L_x_18:
[----:B------:R-:W2:Y:S01]  /*08c0*/  LDL R8, [R10+-0x4] ;  /* 0xfffffc000a087983 */ /* 0x000ea20000100800 */
[----:B0-----:R-:W0:Y:S01]  /*08d0*/  S2UR UR5, SR_CgaCtaId ;  /* 0x00000000000579c3 */ /* 0x001e220000008800 */
[----:B------:R-:W-:Y:S01]  /*08e0*/  UMOV UR4, 0x400 ;  /* 0x0000040000047882 */ /* 0x000fe20000000000 */
[----:B------:R-:W-:Y:S01]  /*08f0*/  BSSY.RECONVERGENT B1, `(.L_x_13) ;  /* 0x0000022000017945 */ /* 0x000fe20003800200 */
[----:B0-----:R-:W-:-:S06]  /*0900*/  ULEA UR4, UR5, UR4, 0x18 ;  /* 0x0000000405047291 */ /* 0x001fcc000f8ec0ff */
[----:B-1----:R-:W-:-:S06]  /*0910*/  LEA R4, R7, UR4, 0x3 ;  /* 0x0000000407047c11 */ /* 0x002fcc000f8e18ff */
[----:B------:R-:W0:Y:S02]  /*0920*/  LDS.64 R4, [R4] ;  /* 0x0000000004047984 */ /* 0x000e240000000a00 */
[----:B0----5:R-:W-:Y:S01]  /*0930*/  FADD R6, R13, -R5 ;  /* 0x800000050d067221 */ /* 0x021fe20000000000 */
[----:B------:R-:W-:-:S03]  /*0940*/  FADD R5, R12, -R4 ;  /* 0x800000040c057221 */ /* 0x000fc60000000000 */
[----:B------:R-:W-:-:S04]  /*0950*/  FMUL R6, R6, R6 ;  /* 0x0000000606067220 */ /* 0x000fc80000400000 */
[----:B------:R-:W-:-:S05]  /*0960*/  FFMA R15, R5, R5, R6 ;  /* 0x00000005050f7223 */ /* 0x000fca0000000006 */
[----:B--2---:R-:W-:-:S13]  /*0970*/  FSETP.GEU.AND P0, PT, R15, R8, PT ;  /* 0x000000080f00720b */ /* 0x004fda0003f0e000 */
[----:B------:R-:W-:Y:S05]  /*0980*/  @P0 BRA `(.L_x_14) ;  /* 0x0000000000600947 */ /* 0x000fea0003800000 */
[----:B------:R-:W-:Y:S01]  /*0990*/  BSSY.RECONVERGENT B2, `(.L_x_15) ;  /* 0x0000013000027945 */ /* 0x000fe20003800200 */
[----:B------:R-:W-:Y:S02]  /*09a0*/  VIADD R4, R2, 0xffffffff ;  /* 0xffffffff02047836 */ /* 0x000fe40000000000 */
[----:B------:R-:W-:-:S07]  /*09b0*/  IMAD.MOV.U32 R5, RZ, RZ, R2 ;  /* 0x000000ffff057224 */ /* 0x000fce00078e0002 */
.L_x_17:
[----:B------:R-:W-:-:S05]  /*09c0*/  IADD3 R8, PT, PT, R5, -0x2, RZ ;  /* 0xfffffffe05087810 */ /* 0x000fca0007ffe0ff */
[----:B------:R-:W-:-:S05]  /*09d0*/  IMAD R5, R8, 0x4, R1 ;  /* 0x0000000408057824 */ /* 0x000fca00078e0201 */
[----:B0-----:R-:W2:Y:S02]  /*09e0*/  LDL R17, [R5] ;  /* 0x0000000005117983 */ /* 0x001ea40000100800 */
[----:B--2---:R-:W-:-:S13]  /*09f0*/  FSETP.GEU.AND P0, PT, R15, R17, PT ;  /* 0x000000110f00720b */ /* 0x004fda0003f0e000 */
[----:B------:R-:W-:Y:S05]  /*0a00*/  @P0 BRA `(.L_x_16) ;  /* 0x00000000002c0947 */ /* 0x000fea0003800000 */
[----:B------:R-:W-:Y:S02]  /*0a10*/  IMAD R6, R4, 0x4, R1 ;  /* 0x0000000404067824 */ /* 0x000fe400078e0201 */
[----:B------:R-:W-:-:S03]  /*0a20*/  IMAD R8, R8, 0x4, R20 ;  /* 0x0000000408087824 */ /* 0x000fc600078e0214 */
[----:B------:R0:W-:Y:S04]  /*0a30*/  STL [R6], R17 ;  /* 0x0000001106007387 */ /* 0x0001e80000100800 */
[----:B------:R-:W2:Y:S01]  /*0a40*/  LDL R9, [R8] ;  /* 0x0000000008097983 */ /* 0x000ea20000100800 */
[C---:B------:R-:W-:Y:S01]  /*0a50*/  ISETP.GT.AND P0, PT, R4.reuse, 0x1, PT ;  /* 0x000000010400780c */ /* 0x040fe20003f04270 */
[----:B------:R-:W-:Y:S02]  /*0a60*/  VIADD R11, R4, 0xffffffff ;  /* 0xffffffff040b7836 */ /* 0x000fe40000000000 */
[----:B------:R-:W-:-:S03]  /*0a70*/  IMAD.MOV.U32 R5, RZ, RZ, R4 ;  /* 0x000000ffff057224 */ /* 0x000fc600078e0004 */
[----:B------:R-:W-:Y:S01]  /*0a80*/  MOV R4, R11 ;  /* 0x0000000b00047202 */ /* 0x000fe20000000f00 */
[----:B--2---:R0:W-:Y:S06]  /*0a90*/  STL [R6+0x80], R9 ;  /* 0x0000800906007387 */ /* 0x0041ec0000100800 */
[----:B------:R-:W-:Y:S05]  /*0aa0*/  @P0 BRA `(.L_x_17) ;  /* 0xfffffffc00c40947 */ /* 0x000fea000383ffff */
[----:B------:R-:W-:-:S07]  /*0ab0*/  IMAD.MOV.U32 R4, RZ, RZ, R11 ;  /* 0x000000ffff047224 */ /* 0x000fce00078e000b */
.L_x_16:
[----:B------:R-:W-:Y:S05]  /*0ac0*/  BSYNC.RECONVERGENT B2 ;  /* 0x0000000000027941 */ /* 0x000fea0003800200 */
.L_x_15:
[----:B------:R-:W-:Y:S02]  /*0ad0*/  IMAD R4, R4, 0x4, R1 ;  /* 0x0000000404047824 */ /* 0x000fe400078e0201 */
[----:B------:R-:W-:-:S03]  /*0ae0*/  IMAD.IADD R5, R7, 0x1, R14 ;  /* 0x0000000107057824 */ /* 0x000fc600078e020e */
[----:B------:R1:W-:Y:S04]  /*0af0*/  STL [R4], R15 ;  /* 0x0000000f04007387 */ /* 0x0003e80000100800 */
[----:B------:R1:W-:Y:S02]  /*0b00*/  STL [R4+0x80], R5 ;  /* 0x0000800504007387 */ /* 0x0003e40000100800 */
.L_x_14:
[----:B------:R-:W-:Y:S05]  /*0b10*/  BSYNC.RECONVERGENT B1 ;  /* 0x0000000000017941 */ /* 0x000fea0003800200 */
.L_x_13:
[----:B------:R-:W-:-:S05]  /*0b20*/  VIADD R7, R7, 0x20 ;  /* 0x0000002007077836 */ /* 0x000fca0000000000 */
[----:B------:R-:W-:-:S13]  /*0b30*/  ISETP.GE.AND P0, PT, R7, R16, PT ;  /* 0x000000100700720c */ /* 0x000fda0003f06270 */
[----:B------:R-:W-:Y:S05]  /*0b40*/  @!P0 BRA `(.L_x_18) ;  /* 0xfffffffc005c8947 */ /* 0x000fea000383ffff */
[----:B------:R-:W-:Y:S05]  /*0b50*/  BRA `(.L_x_11) ;  /* 0x0000000400b47947 */ /* 0x000fea0003800000 */
.L_x_12:
[----:B------:R0:W5:Y:S01]  /*0b60*/  LDL R15, [R10+-0x4] ;  /* 0xfffffc000a0f7983 */ /* 0x0001620000100800 */
[----:B-1----:R-:W-:Y:S01]  /*0b70*/  IMAD.IADD R4, R16, 0x1, -R25 ;  /* 0x0000000110047824 */ /* 0x002fe200078e0a19 */
[----:B------:R-:W-:Y:S01]  /*0b80*/  BSSY.RECONVERGENT B1, `(.L_x_19) ;  /* 0x000003b000017945 */ /* 0x000fe20003800200 */
[----:B------:R-:W-:Y:S02]  /*0b90*/  PLOP3.LUT P0, PT, PT, PT, PT, 0x80, 0x8 ;  /* 0x000000000008781c */ /* 0x000fe40003f0f070 */
[----:B------:R-:W-:Y:S02]  /*0ba0*/  MOV R11, R25 ;  /* 0x00000019000b7202 */ /* 0x000fe40000000f00 */
[----:B------:R-:W-:-:S13]  /*0bb0*/  ISETP.GT.AND P1, PT, R4, 0x60, PT ;  /* 0x000000600400780c */ /* 0x000fda0003f24270 */
[----:B0-----:R-:W-:Y:S05]  /*0bc0*/  @!P1 BRA `(.L_x_20) ;  /* 0x0000000000d89947 */ /* 0x001fea0003800000 */
[----:B------:R-:W0:Y:S01]  /*0bd0*/  S2R R4, SR_CgaCtaId ;  /* 0x0000000000047919 */ /* 0x000e220000008800 */
[----:B------:R-:W1:Y:S01]  /*0be0*/  S2UR UR5, SR_CgaCtaId ;  /* 0x00000000000579c3 */ /* 0x000e620000008800 */
[----:B------:R-:W-:Y:S01]  /*0bf0*/  UMOV UR4, 0x400 ;  /* 0x0000040000047882 */ /* 0x000fe20000000000 */
[----:B------:R-:W-:Y:S01]  /*0c00*/  MOV R17, 0x400 ;  /* 0x0000040000117802 */ /* 0x000fe20000000f00 */
[----:B------:R-:W-:Y:S01]  /*0c10*/  VIADD R18, R16, 0xffffffa0 ;  /* 0xffffffa010127836 */ /* 0x000fe20000000000 */
[----:B------:R-:W-:Y:S01]  /*0c20*/  PLOP3.LUT P0, PT, PT, PT, PT, 0x8, 0x80 ;  /* 0x000000000080781c */ /* 0x000fe20003f0e170 */
[----:B-1----:R-:W-:-:S06]  /*0c30*/  ULEA UR4, UR5, UR4, 0x18 ;  /* 0x0000000405047291 */ /* 0x002fcc000f8ec0ff */
[----:B------:R-:W-:Y:S01]  /*0c40*/  IMAD.U32 R6, RZ, RZ, UR4 ;  /* 0x00000004ff067e24 */ /* 0x000fe2000f8e00ff */
[----:B0-----:R-:W-:-:S07]  /*0c50*/  LEA R17, R4, R17, 0x18 ;  /* 0x0000001104117211 */ /* 0x001fce00078ec0ff */
.L_x_21:
[----:B------:R-:W-:-:S05]  /*0c60*/  IMAD R22, R11, 0x8, R6 ;  /* 0x000000080b167824 */ /* 0x000fca00078e0206 */
[----:B------:R-:W0:Y:S04]  /*0c70*/  LDS.64 R8, [R22] ;  /* 0x0000000016087984 */ /* 0x000e280000000a00 */
[----:B------:R-:W1:Y:S04]  /*0c80*/  LDS.64 R4, [R22+0x100] ;  /* 0x0001000016047984 */ /* 0x000e680000000a00 */
[----:B------:R-:W2:Y:S01]  /*0c90*/  LDS.64 R6, [R22+0x200] ;  /* 0x0002000016067984 */ /* 0x000ea20000000a00 */
[----:B0----5:R-:W-:Y:S01]  /*0ca0*/  FADD R9, R13, -R9 ;  /* 0x800000090d097221 */ /* 0x021fe20000000000 */
[----:B------:R-:W-:-:S03]  /*0cb0*/  FADD R8, R12, -R8 ;  /* 0x800000080c087221 */ /* 0x000fc60000000000 */
[----:B------:R-:W-:Y:S01]  /*0cc0*/  FMUL R19, R9, R9 ;  /* 0x0000000909137220 */ /* 0x000fe20000400000 */
[----:B-1----:R-:W-:Y:S01]  /*0cd0*/  FADD R5, R13, -R5 ;  /* 0x800000050d057221 */ /* 0x002fe20000000000 */
[----:B------:R-:W-:Y:S02]  /*0ce0*/  FADD R4, R12, -R4 ;  /* 0x800000040c047221 */ /* 0x000fe40000000000 */
[----:B------:R-:W-:Y:S01]  /*0cf0*/  FFMA R19, R8, R8, R19 ;  /* 0x0000000808137223 */ /* 0x000fe20000000013 */
[----:B------:R-:W-:Y:S01]  /*0d00*/  FMUL R5, R5, R5 ;  /* 0x0000000505057220 */ /* 0x000fe20000400000 */
[----:B------:R-:W0:Y:S01]  /*0d10*/  LDS.64 R8, [R22+0x300] ;  /* 0x0003000016087984 */ /* 0x000e220000000a00 */
[----:B--2---:R-:W-:Y:S01]  /*0d20*/  FADD R7, R13, -R7 ;  /* 0x800000070d077221 */ /* 0x004fe20000000000 */
[----:B------:R-:W-:Y:S01]  /*0d30*/  FADD R6, R12, -R6 ;  /* 0x800000060c067221 */ /* 0x000fe20000000000 */
[----:B------:R-:W-:Y:S01]  /*0d40*/  FSETP.GEU.AND P1, PT, R19, R15, PT ;  /* 0x0000000f1300720b */ /* 0x000fe20003f2e000 */
[----:B------:R-:W-:Y:S01]  /*0d50*/  FFMA R4, R4, R4, R5 ;  /* 0x0000000404047223 */ /* 0x000fe20000000005 */
[----:B------:R-:W-:-:S04]  /*0d60*/  FMUL R5, R7, R7 ;  /* 0x0000000707057220 */ /* 0x000fc80000400000 */
[----:B------:R-:W-:Y:S01]  /*0d70*/  FFMA R5, R6, R6, R5 ;  /* 0x0000000606057223 */ /* 0x000fe20000000005 */
[----:B------:R-:W-:-:S06]  /*0d80*/  IMAD.MOV.U32 R6, RZ, RZ, R17 ;  /* 0x000000ffff067224 */ /* 0x000fcc00078e0011 */
[----:B------:R-:W-:Y:S01]  /*0d90*/  @!P1 IMAD.MOV.U32 R15, RZ, RZ, R19 ;  /* 0x000000ffff0f9224 */ /* 0x000fe200078e0013 */
[----:B------:R1:W-:Y:S01]  /*0da0*/  @!P1 STL [R10+-0x4], R19 ;  /* 0xfffffc130a009387 */ /* 0x0003e20000100800 */
[----:B------:R-:W-:-:S03]  /*0db0*/  @!P1 IMAD.IADD R7, R11, 0x1, R14 ;  /* 0x000000010b079824 */ /* 0x000fc600078e020e */
[----:B------:R-:W-:Y:S02]  /*0dc0*/  FSETP.GEU.AND P2, PT, R4, R15, PT ;  /* 0x0000000f0400720b */ /* 0x000fe40003f4e000 */
[----:B------:R1:W-:Y:S11]  /*0dd0*/  @!P1 STL [R10+0x7c], R7 ;  /* 0x00007c070a009387 */ /* 0x0003f60000100800 */
[----:B------:R-:W-:Y:S01]  /*0de0*/  @!P2 IMAD.MOV.U32 R15, RZ, RZ, R4 ;  /* 0x000000ffff0fa224 */ /* 0x000fe200078e0004 */
[----:B------:R1:W-:Y:S04]  /*0df0*/  @!P2 STL [R10+-0x4], R4 ;  /* 0xfffffc040a00a387 */ /* 0x0003e80000100800 */
[----:B------:R-:W-:Y:S01]  /*0e00*/  FSETP.GEU.AND P3, PT, R5, R15, PT ;  /* 0x0000000f0500720b */ /* 0x000fe20003f6e000 */
[----:B0-----:R-:W-:Y:S01]  /*0e10*/  FADD R9, R13, -R9 ;  /* 0x800000090d097221 */ /* 0x001fe20000000000 */
[----:B------:R-:W-:-:S03]  /*0e20*/  FADD R8, R12, -R8 ;  /* 0x800000080c087221 */ /* 0x000fc60000000000 */
[----:B------:R-:W-:-:S04]  /*0e30*/  FMUL R9, R9, R9 ;  /* 0x0000000909097220 */ /* 0x000fc80000400000 */
[----:B------:R-:W-:Y:S01]  /*0e40*/  FFMA R8, R8, R8, R9 ;  /* 0x0000000808087223 */ /* 0x000fe20000000009 */
[----:B------:R-:W-:-:S03]  /*0e50*/  @!P2 IADD3 R9, PT, PT, R14, 0x20, R11 ;  /* 0x000000200e09a810 */ /* 0x000fc60007ffe00b */
[----:B------:R-:W-:Y:S01]  /*0e60*/  @!P3 MOV R15, R5 ;  /* 0x00000005000fb202 */ /* 0x000fe20000000f00 */
[----:B------:R1:W-:Y:S01]  /*0e70*/  @!P3 STL [R10+-0x4], R5 ;  /* 0xfffffc050a00b387 */ /* 0x0003e20000100800 */
[--C-:B------:R-:W-:Y:S02]  /*0e80*/  @!P3 IADD3 R23, PT, PT, R14, 0x40, R11.reuse ;  /* 0x000000400e17b810 */ /* 0x100fe40007ffe00b */
[----:B------:R-:W-:Y:S01]  /*0e90*/  FSETP.GEU.AND P4, PT, R8, R15, PT ;  /* 0x0000000f0800720b */ /* 0x000fe20003f8e000 */
[----:B------:R1:W-:Y:S04]  /*0ea0*/  @!P2 STL [R10+0x7c], R9 ;  /* 0x00007c090a00a387 */ /* 0x0003e80000100800 */
[----:B------:R1:W-:Y:S08]  /*0eb0*/  @!P3 STL [R10+0x7c], R23 ;  /* 0x00007c170a00b387 */ /* 0x0003f00000100800 */
[----:B------:R-:W-:Y:S01]  /*0ec0*/  @!P4 IADD3 R27, PT, PT, R14, 0x60, R11 ;  /* 0x000000600e1bc810 */ /* 0x000fe20007ffe00b */
[----:B------:R1:W-:Y:S01]  /*0ed0*/  @!P4 STL [R10+-0x4], R8 ;  /* 0xfffffc080a00c387 */ /* 0x0003e20000100800 */
[----:B------:R-:W-:-:S02]  /*0ee0*/  VIADD R11, R11, 0x80 ;  /* 0x000000800b0b7836 */ /* 0x000fc40000000000 */
[----:B------:R-:W-:Y:S01]  /*0ef0*/  @!P4 IMAD.MOV.U32 R15, RZ, RZ, R8 ;  /* 0x000000ffff0fc224 */ /* 0x000fe200078e0008 */
[----:B------:R1:W-:Y:S02]  /*0f00*/  @!P4 STL [R10+0x7c], R27 ;  /* 0x00007c1b0a00c387 */ /* 0x0003e40000100800 */
[----:B------:R-:W-:-:S13]  /*0f10*/  ISETP.GE.AND P1, PT, R11, R18, PT ;  /* 0x000000120b00720c */ /* 0x000fda0003f26270 */
[----:B-1----:R-:W-:Y:S05]  /*0f20*/  @!P1 BRA `(.L_x_21) ;  /* 0xfffffffc004c9947 */ /* 0x002fea000383ffff */
.L_x_20:
[----:B------:R-:W-:Y:S05]  /*0f30*/  BSYNC.RECONVERGENT B1 ;  /* 0x0000000000017941 */ /* 0x000fea0003800200 */
.L_x_19:
[----:B------:R-:W-:Y:S01]  /*0f40*/  IMAD.IADD R4, R16, 0x1, -R11 ;  /* 0x0000000110047824 */ /* 0x000fe200078e0a0b */
[----:B------:R-:W-:Y:S04]  /*0f50*/  BSSY.RECONVERGENT B1, `(.L_x_22) ;  /* 0x000001e000017945 */ /* 0x000fe80003800200 */
[----:B------:R-:W-:-:S13]  /*0f60*/  ISETP.GT.AND P1, PT, R4, 0x20, PT ;  /* 0x000000200400780c */ /* 0x000fda0003f24270 */
[----:B------:R-:W-:Y:S05]  /*0f70*/  @!P1 BRA `(.L_x_23) ;  /* 0x00000000006c9947 */ /* 0x000fea0003800000 */
[----:B------:R-:W0:Y:S01]  /*0f80*/  S2UR UR5, SR_CgaCtaId ;  /* 0x00000000000579c3 */ /* 0x000e220000008800 */
[----:B------:R-:W-:Y:S01]  /*0f90*/  UMOV UR4, 0x400 ;  /* 0x0000040000047882 */ /* 0x000fe20000000000 */
[----:B------:R-:W-:Y:S01]  /*0fa0*/  VIADD R9, R11, 0x20 ;  /* 0x000000200b097836 */ /* 0x000fe20000000000 */
[----:B0-----:R-:W-:-:S06]  /*0fb0*/  ULEA UR4, UR5, UR4, 0x18 ;  /* 0x0000000405047291 */ /* 0x001fcc000f8ec0ff */
[----:B------:R-:W-:-:S05]  /*0fc0*/  LEA R8, R11, UR4, 0x3 ;  /* 0x000000040b087c11 */ /* 0x000fca000f8e18ff */
[----:B------:R-:W0:Y:S04]  /*0fd0*/  LDS.64 R4, [R8] ;  /* 0x0000000008047984 */ /* 0x000e280000000a00 */
[----:B------:R-:W1:Y:S01]  /*0fe0*/  LDS.64 R6, [R8+0x100] ;  /* 0x0001000008067984 */ /* 0x000e620000000a00 */
[----:B0----5:R-:W-:Y:S01]  /*0ff0*/  FADD R5, R13, -R5 ;  /* 0x800000050d057221 */ /* 0x021fe20000000000 */
[----:B------:R-:W-:-:S03]  /*1000*/  FADD R4, R12, -R4 ;  /* 0x800000040c047221 */ /* 0x000fc60000000000 */
[----:B------:R-:W-:Y:S01]  /*1010*/  FMUL R5, R5, R5 ;  /* 0x0000000505057220 */ /* 0x000fe20000400000 */
[----:B-1----:R-:W-:Y:S01]  /*1020*/  FADD R7, R13, -R7 ;  /* 0x800000070d077221 */ /* 0x002fe20000000000 */
[----:B------:R-:W-:Y:S02]  /*1030*/  FADD R6, R12, -R6 ;  /* 0x800000060c067221 */ /* 0x000fe40000000000 */
[----:B------:R-:W-:Y:S01]  /*1040*/  FFMA R4, R4, R4, R5 ;  /* 0x0000000404047223 */ /* 0x000fe20000000005 */
[----:B------:R-:W-:-:S04]  /*1050*/  FMUL R7, R7, R7 ;  /* 0x0000000707077220 */ /* 0x000fc80000400000 */
[----:B------:R-:W-:Y:S01]  /*1060*/  FSETP.GEU.AND P0, PT, R4, R15, PT ;  /* 0x0000000f0400720b */ /* 0x000fe20003f0e000 */
[----:B------:R-:W-:-:S12]  /*1070*/  FFMA R6, R6, R6, R7 ;  /* 0x0000000606067223 */ /* 0x000fd80000000007 */
[----:B------:R-:W-:Y:S01]  /*1080*/  @!P0 MOV R15, R4 ;  /* 0x00000004000f8202 */ /* 0x000fe20000000f00 */
[----:B------:R-:W-:Y:S01]  /*1090*/  @!P0 IMAD.IADD R5, R11, 0x1, R14 ;  /* 0x000000010b058824 */ /* 0x000fe200078e020e */
[----:B------:R0:W-:Y:S01]  /*10a0*/  @!P0 STL [R10+-0x4], R4 ;  /* 0xfffffc040a008387 */ /* 0x0001e20000100800 */
[----:B------:R-:W-:Y:S01]  /*10b0*/  VIADD R11, R9, 0x20 ;  /* 0x00000020090b7836 */ /* 0x000fe20000000000 */
[----:B------:R-:W-:Y:S02]  /*10c0*/  FSETP.GEU.AND P1, PT, R6, R15, PT ;  /* 0x0000000f0600720b */ /* 0x000fe40003f2e000 */
[----:B------:R0:W-:Y:S01]  /*10d0*/  @!P0 STL [R10+0x7c], R5 ;  /* 0x00007c050a008387 */ /* 0x0001e20000100800 */
[----:B------:R-:W-:-:S10]  /*10e0*/  PLOP3.LUT P0, PT, PT, PT, PT, 0x8, 0x80 ;  /* 0x000000000080781c */ /* 0x000fd40003f0e170 */
[----:B------:R-:W-:Y:S01]  /*10f0*/  @!P1 IMAD.IADD R7, R9, 0x1, R14 ;  /* 0x0000000109079824 */ /* 0x000fe200078e020e */
[----:B------:R0:W-:Y:S01]  /*1100*/  @!P1 STL [R10+-0x4], R6 ;  /* 0xfffffc060a009387 */ /* 0x0001e20000100800 */
[----:B------:R-:W-:-:S03]  /*1110*/  @!P1 IMAD.MOV.U32 R15, RZ, RZ, R6 ;  /* 0x000000ffff0f9224 */ /* 0x000fc600078e0006 */
[----:B------:R0:W-:Y:S04]  /*1120*/  @!P1 STL [R10+0x7c], R7 ;  /* 0x00007c070a009387 */ /* 0x0001e80000100800 */
.L_x_23:
[----:B------:R-:W-:Y:S05]  /*1130*/  BSYNC.RECONVERGENT B1 ;  /* 0x0000000000017941 */ /* 0x000fea0003800200 */
.L_x_22:
[----:B------:R-:W-:-:S13]  /*1140*/  ISETP.LT.OR P0, PT, R11, R16, P0 ;  /* 0x000000100b00720c */ /* 0x000fda0000701670 */
[----:B------:R-:W-:Y:S05]  /*1150*/  @!P0 BRA `(.L_x_11) ;  /* 0x0000000000348947 */ /* 0x000fea0003800000 */
[----:B------:R-:W1:Y:S01]  /*1160*/  S2UR UR5, SR_CgaCtaId ;  /* 0x00000000000579c3 */ /* 0x000e620000008800 */
[----:B------:R-:W-:Y:S02]  /*1170*/  UMOV UR4, 0x400 ;  /* 0x0000040000047882 */ /* 0x000fe40000000000 */
[----:B-1----:R-:W-:-:S06]  /*1180*/  ULEA UR4, UR5, UR4, 0x18 ;  /* 0x0000000405047291 */ /* 0x002fcc000f8ec0ff */
[----:B0-----:R-:W-:-:S06]  /*1190*/  LEA R4, R11, UR4, 0x3 ;  /* 0x000000040b047c11 */ /* 0x001fcc000f8e18ff */
[----:B------:R-:W0:Y:S02]  /*11a0*/  LDS.64 R4, [R4] ;  /* 0x0000000004047984 */ /* 0x000e240000000a00 */
[----:B0----5:R-:W-:Y:S01]  /*11b0*/  FADD R6, R13, -R5 ;  /* 0x800000050d067221 */ /* 0x021fe20000000000 */
[----:B------:R-:W-:-:S03]  /*11c0*/  FADD R5, R12, -R4 ;  /* 0x800000040c057221 */ /* 0x000fc60000000000 */
[----:B------:R-:W-:-:S04]  /*11d0*/  FMUL R6, R6, R6 ;  /* 0x0000000606067220 */ /* 0x000fc80000400000 */
[----:B------:R-:W-:-:S05]  /*11e0*/  FFMA R6, R5, R5, R6 ;  /* 0x0000000505067223 */ /* 0x000fca0000000006 */
[----:B------:R-:W-:-:S13]  /*11f0*/  FSETP.GEU.AND P0, PT, R6, R15, PT ;  /* 0x0000000f0600720b */ /* 0x000fda0003f0e000 */
[----:B------:R-:W-:Y:S01]  /*1200*/  @!P0 IADD3 R5, PT, PT, R11, R14, RZ ;  /* 0x0000000e0b058210 */ /* 0x000fe20007ffe0ff */
[----:B------:R2:W-:Y:S04]  /*1210*/  @!P0 STL [R10+-0x4], R6 ;  /* 0xfffffc060a008387 */ /* 0x0005e80000100800 */
[----:B------:R2:W-:Y:S02]  /*1220*/  @!P0 STL [R10+0x7c], R5 ;  /* 0x00007c050a008387 */ /* 0x0005e40000100800 */
.L_x_11:
[----:B------:R-:W-:Y:S05]  /*1230*/  BSYNC.RECONVERGENT B0 ;  /* 0x0000000000007941 */ /* 0x000fea0003800200 */
.L_x_10:
[----:B------:R-:W3:Y:S01]  /*1240*/  LDCU UR4, c[0x0][0x398] ;  /* 0x00007300ff0477ac */ /* 0x000ee20008000800 */
[----:B------:R-:W-:Y:S01]  /*1250*/  VIADD R14, R14, 0x400 ;  /* 0x000004000e0e7836 */ /* 0x000fe20000000000 */
[----:B------:R-:W-:Y:S04]  /*1260*/  BAR.SYNC.DEFER_BLOCKING 0x0 ;  /* 0x0000000000007b1d */ /* 0x000fe80000010000 */
[----:B---3--:R-:W-:-:S13]  /*1270*/  ISETP.GE.AND P0, PT, R14, UR4, PT ;  /* 0x000000040e007c0c */ /* 0x008fda000bf06270 */
[----:B------:R-:W-:Y:S05]  /*1280*/  @!P0 BRA `(.L_x_24) ;  /* 0xfffffff400148947 */ /* 0x000fea000383ffff */
.L_x_6:
[----:B------:R-:W3:Y:S01]  /*1290*/  S2R R3, SR_CgaCtaId ;  /* 0x0000000000037919 */ /* 0x000ee20000008800 */
[----:B------:R-:W4:Y:S01]  /*12a0*/  LDCU UR7, c[0x0][0x3a8] ;  /* 0x00007500ff0777ac */ /* 0x000f220008000800 */
[----:B------:R-:W-:Y:S01]  /*12b0*/  MOV R24, 0x400 ;  /* 0x0000040000187802 */ /* 0x000fe20000000f00 */
[----:B------:R-:W-:Y:S01]  /*12c0*/  IMAD.SHL.U32 R30, R30, 0x8, RZ ;  /* 0x000000081e1e7824 */ /* 0x000fe200078e00ff */
[----:B----4-:R-:W-:Y:S02]  /*12d0*/  UISETP.GE.AND UP0, UPT, UR7, 0x20, UPT ;  /* 0x000000200700788c */ /* 0x010fe4000bf06270 */
[----:B---3--:R-:W-:-:S05]  /*12e0*/  LEA R24, R3, R24, 0x18 ;  /* 0x0000001803187211 */ /* 0x008fca00078ec0ff */
[----:B------:R-:W-:-:S04]  /*12f0*/  IMAD.IADD R0, R24, 0x1, R30 ;  /* 0x0000000118007824 */ /* 0x000fc800078e021e */
[----:B------:R-:W-:Y:S01]  /*1300*/  VIADD R3, R0, 0x2000 ;  /* 0x0000200000037836 */ /* 0x000fe20000000000 */
[----:B------:R-:W-:Y:S06]  /*1310*/  BRA.U !UP0, `(.L_x_25) ;  /* 0x0000000908347547 */ /* 0x000fec000b800000 */
[C---:B01----:R-:W-:Y:S01]  /*1320*/  VIADD R4, R2.reuse, 0xffffffff ;  /* 0xffffffff02047836 */ /* 0x043fe20000000000 */
[----:B------:R-:W-:Y:S01]  /*1330*/  LOP3.LUT R31, R2, 0xf, RZ, 0xc0, !PT ;  /* 0x0000000f021f7812 */ /* 0x000fe200078ec0ff */
[----:B------:R-:W-:Y:S02]  /*1340*/  HFMA2 R26, -RZ, RZ, 0, 0 ;  /* 0x00000000ff1a7431 */ /* 0x000fe400000001ff */
[----:B------:R-:W-:Y:S01]  /*1350*/  IMAD R27, R25, R2, RZ ;  /* 0x00000002191b7224 */ /* 0x000fe200078e02ff */
[----:B------:R-:W-:Y:S02]  /*1360*/  ISETP.GE.U32.AND P0, PT, R4, 0xf, PT ;  /* 0x0000000f0400780c */ /* 0x000fe40003f06070 */
[----:B------:R-:W-:-:S11]  /*1370*/  ISETP.NE.AND P1, PT, R31, RZ, PT ;  /* 0x000000ff1f00720c */ /* 0x000fd60003f25270 */
[----:B------:R-:W-:Y:S05]  /*1380*/  @!P0 BRA `(.L_x_26) ;  /* 0x0000000000fc8947 */ /* 0x000fea0003800000 */
[----:B--2---:R-:W-:Y:S01]  /*1390*/  IMAD R5, R27, 0x8, R30 ;  /* 0x000000081b057824 */ /* 0x004fe200078e021e */
[----:B------:R-:W-:Y:S01]  /*13a0*/  LOP3.LUT R26, R2, 0x3fffff0, RZ, 0xc0, !PT ;  /* 0x03fffff0021a7812 */ /* 0x000fe200078ec0ff */
[C---:B------:R-:W-:Y:S02]  /*13b0*/  VIADD R32, R1.reuse, 0xa0 ;  /* 0x000000a001207836 */ /* 0x040fe40000000000 */
[----:B------:R-:W-:Y:S01]  /*13c0*/  VIADD R33, R1, 0x20 ;  /* 0x0000002001217836 */ /* 0x000fe20000000000 */
[----:B------:R-:W-:Y:S01]  /*13d0*/  IADD3 R34, PT, PT, R5, 0x2078, R24 ;  /* 0x0000207805227810 */ /* 0x000fe20007ffe018 */
[----:B------:R-:W-:-:S07]  /*13e0*/  IMAD.MOV R35, RZ, RZ, -R26 ;  /* 0x000000ffff237224 */ /* 0x000fce00078e0a1a */
.L_x_27:
[----:B-----5:R-:W2:Y:S04]  /*13f0*/  LDL.128 R12, [R32+-0x20] ;  /* 0xffffe000200c7983 */ /* 0x020ea80000100c00 */
[----:B------:R-:W3:Y:S04]  /*1400*/  LDL.128 R16, [R33+-0x20] ;  /* 0xffffe00021107983 */ /* 0x000ee80000100c00 */
[----:B------:R-:W4:Y:S04]  /*1410*/  LDL.128 R4, [R32+-0x10] ;  /* 0xfffff00020047983 */ /* 0x000f280000100c00 */
[----:B------:R-:W4:Y:S01]  /*1420*/  LDL.128 R8, [R33+-0x10] ;  /* 0xfffff00021087983 */ /* 0x000f220000100c00 */
[----:B--2---:R-:W-:Y:S01]  /*1430*/  IMAD.MOV.U32 R22, RZ, RZ, R13 ;  /* 0x000000ffff167224 */ /* 0x004fe200078e000d */
[----:B---3--:R-:W-:Y:S01]  /*1440*/  MOV R13, R16 ;  /* 0x00000010000d7202 */ /* 0x008fe20000000f00 */
[----:B------:R-:W-:-:S02]  /*1450*/  IMAD.MOV.U32 R23, RZ, RZ, R17 ;  /* 0x000000ffff177224 */ /* 0x000fc400078e0011 */
[----:B------:R-:W-:Y:S02]  /*1460*/  IMAD.MOV.U32 R16, RZ, RZ, R14 ;  /* 0x000000ffff107224 */ /* 0x000fe400078e000e */
[----:B------:R-:W-:Y:S01]  /*1470*/  IMAD.MOV.U32 R17, RZ, RZ, R18 ;  /* 0x000000ffff117224 */ /* 0x000fe200078e0012 */
[----:B------:R0:W-:Y:S01]  /*1480*/  STS.64 [R34+-0x78], R12 ;  /* 0xffff880c22007388 */ /* 0x0001e20000000a00 */
[----:B------:R-:W-:Y:S02]  /*1490*/  IMAD.MOV.U32 R28, RZ, RZ, R15 ;  /* 0x000000ffff1c7224 */ /* 0x000fe400078e000f */
[----:B------:R-:W-:Y:S01]  /*14a0*/  IMAD.MOV.U32 R29, RZ, RZ, R19 ;  /* 0x000000ffff1d7224 */ /* 0x000fe200078e0013 */
[----:B------:R4:W-:Y:S04]  /*14b0*/  STS.64 [R34+-0x70], R22 ;  /* 0xffff901622007388 */ /* 0x0009e80000000a00 */
[----:B------:R1:W-:Y:S04]  /*14c0*/  STS.64 [R34+-0x68], R16 ;  /* 0xffff981022007388 */ /* 0x0003e80000000a00 */
[----:B0-----:R-:W2:Y:S01]  /*14d0*/  LDL.128 R12, [R32] ;  /* 0x00000000200c7983 */ /* 0x001ea20000100c00 */
[----:B----4-:R-:W-:Y:S01]  /*14e0*/  MOV R22, R5 ;  /* 0x0000000500167202 */ /* 0x010fe20000000f00 */
[----:B------:R-:W-:-:S02]  /*14f0*/  IMAD.MOV.U32 R5, RZ, RZ, R8 ;  /* 0x000000ffff057224 */ /* 0x000fc400078e0008 */
[----:B-1----:R-:W3:Y:S01]  /*1500*/  LDL.128 R16, [R33] ;  /* 0x0000000021107983 */ /* 0x002ee20000100c00 */
[----:B------:R-:W-:Y:S02]  /*1510*/  IMAD.MOV.U32 R23, RZ, RZ, R9 ;  /* 0x000000ffff177224 */ /* 0x000fe400078e0009 */
[----:B------:R-:W-:Y:S02]  /*1520*/  IMAD.MOV.U32 R8, RZ, RZ, R6 ;  /* 0x000000ffff087224 */ /* 0x000fe400078e0006 */
[----:B------:R-:W-:Y:S01]  /*1530*/  IMAD.MOV.U32 R9, RZ, RZ, R10 ;  /* 0x000000ffff097224 */ /* 0x000fe200078e000a */
[----:B------:R0:W-:Y:S04]  /*1540*/  STS.64 [R34+-0x60], R28 ;  /* 0xffffa01c22007388 */ /* 0x0001e80000000a00 */
[----:B------:R1:W-:Y:S04]  /*1550*/  STS.64 [R34+-0x58], R4 ;  /* 0xffffa80422007388 */ /* 0x0003e80000000a00 */
[----:B------:R4:W-:Y:S01]  /*1560*/  STS.64 [R34+-0x48], R8 ;  /* 0xffffb80822007388 */ /* 0x0009e20000000a00 */
[----:B0-----:R-:W-:Y:S01]  /*1570*/  IMAD.MOV.U32 R28, RZ, RZ, R7 ;  /* 0x000000ffff1c7224 */ /* 0x001fe200078e0007 */
[----:B------:R-:W-:-:S02]  /*1580*/  MOV R29, R11 ;  /* 0x0000000b001d7202 */ /* 0x000fc40000000f00 */
[----:B-1----:R0:W3:Y:S04]  /*1590*/  LDL.128 R4, [R32+0x10] ;  /* 0x0000100020047983 */ /* 0x0020e80000100c00 */
[----:B----4-:R1:W4:Y:S01]  /*15a0*/  LDL.128 R8, [R33+0x10] ;  /* 0x0000100021087983 */ /* 0x0103220000100c00 */
[----:B------:R-:W-:-:S03]  /*15b0*/  VIADD R35, R35, 0x10 ;  /* 0x0000001023237836 */ /* 0x000fc60000000000 */
[----:B------:R2:W-:Y:S02]  /*15c0*/  STS.64 [R34+-0x50], R22 ;  /* 0xffffb01622007388 */ /* 0x0005e40000000a00 */
[----:B------:R-:W-:Y:S01]  /*15d0*/  ISETP.NE.AND P0, PT, R35, RZ, PT ;  /* 0x000000ff2300720c */ /* 0x000fe20003f05270 */
[----:B0-----:R-:W-:Y:S01]  /*15e0*/  VIADD R32, R32, 0x40 ;  /* 0x0000004020207836 */ /* 0x001fe20000000000 */
[----:B------:R-:W-:Y:S01]  /*15f0*/  STS.64 [R34+-0x40], R28 ;  /* 0xffffc01c22007388 */ /* 0x000fe20000000a00 */
[----:B-1----:R-:W-:Y:S02]  /*1600*/  VIADD R33, R33, 0x40 ;  /* 0x0000004021217836 */ /* 0x002fe40000000000 */
[----:B--2---:R-:W-:Y:S02]  /*1610*/  IMAD.MOV.U32 R22, RZ, RZ, R13 ;  /* 0x000000ffff167224 */ /* 0x004fe400078e000d */
[----:B---3--:R-:W-:Y:S02]  /*1620*/  IMAD.MOV.U32 R13, RZ, RZ, R16 ;  /* 0x000000ffff0d7224 */ /* 0x008fe400078e0010 */
[----:B------:R-:W-:-:S03]  /*1630*/  IMAD.MOV.U32 R23, RZ, RZ, R17 ;  /* 0x000000ffff177224 */ /* 0x000fc600078e0011 */
[----:B------:R0:W-:Y:S04]  /*1640*/  STS.64 [R34+-0x38], R12 ;  /* 0xffffc80c22007388 */ /* 0x0001e80000000a00 */
[----:B------:R-:W-:Y:S01]  /*1650*/  STS.64 [R34+-0x30], R22 ;  /* 0xffffd01622007388 */ /* 0x000fe20000000a00 */
[----:B0-----:R-:W-:Y:S02]  /*1660*/  IMAD.MOV.U32 R12, RZ, RZ, R14 ;  /* 0x000000ffff0c7224 */ /* 0x001fe400078e000e */
[----:B------:R-:W-:Y:S01]  /*1670*/  IMAD.MOV.U32 R13, RZ, RZ, R18 ;  /* 0x000000ffff0d7224 */ /* 0x000fe200078e0012 */
[----:B------:R-:W-:Y:S01]  /*1680*/  MOV R18, R15 ;  /* 0x0000000f00127202 */ /* 0x000fe20000000f00 */
[----:B------:R-:W-:Y:S02]  /*1690*/  IMAD.MOV.U32 R14, RZ, RZ, R4 ;  /* 0x000000ffff0e7224 */ /* 0x000fe400078e0004 */
[----:B------:R-:W-:-:S02]  /*16a0*/  IMAD.MOV.U32 R4, RZ, RZ, R5 ;  /* 0x000000ffff047224 */ /* 0x000fc400078e0005 */
[----:B------:R-:W-:Y:S01]  /*16b0*/  IMAD.MOV.U32 R16, RZ, RZ, R7 ;  /* 0x000000ffff107224 */ /* 0x000fe200078e0007 */
[----:B----4-:R-:W-:Y:S01]  /*16c0*/  MOV R7, R10 ;  /* 0x0000000a00077202 */ /* 0x010fe20000000f00 */
[----:B------:R-:W-:Y:S02]  /*16d0*/  IMAD.MOV.U32 R15, RZ, RZ, R8 ;  /* 0x000000ffff0f7224 */ /* 0x000fe400078e0008 */
[----:B------:R-:W-:Y:S02]  /*16e0*/  IMAD.MOV.U32 R5, RZ, RZ, R9 ;  /* 0x000000ffff057224 */ /* 0x000fe400078e0009 */
[----:B------:R-:W-:Y:S01]  /*16f0*/  IMAD.MOV.U32 R17, RZ, RZ, R11 ;  /* 0x000000ffff117224 */ /* 0x000fe200078e000b */
[----:B------:R-:W-:Y:S04]  /*1700*/  STS.64 [R34+-0x28], R12 ;  /* 0xffffd80c22007388 */ /* 0x000fe80000000a00 */
[----:B------:R-:W-:Y:S04]  /*1710*/  STS.64 [R34+-0x20], R18 ;  /* 0xffffe01222007388 */ /* 0x000fe80000000a00 */
[----:B------:R-:W-:Y:S04]  /*1720*/  STS.64 [R34+-0x18], R14 ;  /* 0xffffe80e22007388 */ /* 0x000fe80000000a00 */
[----:B------:R-:W-:Y:S04]  /*1730*/  STS.64 [R34+-0x10], R4 ;  /* 0xfffff00422007388 */ /* 0x000fe80000000a00 */
[----:B------:R-:W-:Y:S04]  /*1740*/  STS.64 [R34+-0x8], R6 ;  /* 0xfffff80622007388 */ /* 0x000fe80000000a00 */
[----:B------:R0:W-:Y:S02]  /*1750*/  STS.64 [R34], R16 ;  /* 0x0000001022007388 */ /* 0x0001e40000000a00 */
[----:B0-----:R-:W-:Y:S01]  /*1760*/  VIADD R34, R34, 0x80 ;  /* 0x0000008022227836 */ /* 0x001fe20000000000 */
[----:B------:R-:W-:Y:S06]  /*1770*/  @P0 BRA `(.L_x_27) ;  /* 0xfffffffc001c0947 */ /* 0x000fec000383ffff */
.L_x_26:
[----:B------:R-:W-:Y:S05]  /*1780*/  @!P1 BRA `(.L_x_25) ;  /* 0x0000000400189947 */ /* 0x000fea0003800000 */
[----:B------:R-:W-:Y:S02]  /*1790*/  ISETP.GE.U32.AND P0, PT, R31, 0x8, PT ;  /* 0x000000081f00780c */ /* 0x000fe40003f06070 */
[----:B------:R-:W-:-:S04]  /*17a0*/  LOP3.LUT R28, R2, 0x7, RZ, 0xc0, !PT ;  /* 0x00000007021c7812 */ /* 0x000fc800078ec0ff */
[----:B------:R-:W-:-:S07]  /*17b0*/  ISETP.NE.AND P1, PT, R28, RZ, PT ;  /* 0x000000ff1c00720c */ /* 0x000fce0003f25270 */
[----:B------:R-:W-:Y:S06]  /*17c0*/  @!P0 BRA `(.L_x_28) ;  /* 0x0000000000708947 */ /* 0x000fec0003800000 */
[----:B------:R-:W-:-:S05]  /*17d0*/  LEA R31, R26, R1, 0x2 ;  /* 0x000000011a1f7211 */ /* 0x000fca00078e10ff */
[----:B--2---:R-:W2:Y:S04]  /*17e0*/  LDL.128 R4, [R31+0x80] ;  /* 0x000080001f047983 */ /* 0x004ea80000100c00 */
[----:B------:R-:W3:Y:S04]  /*17f0*/  LDL.128 R8, [R31] ;  /* 0x000000001f087983 */ /* 0x000ee80000100c00 */
[----:B-----5:R-:W4:Y:S04]  /*1800*/  LDL.128 R12, [R31+0x90] ;  /* 0x000090001f0c7983 */ /* 0x020f280000100c00 */
[----:B------:R-:W4:Y:S01]  /*1810*/  LDL.128 R16, [R31+0x10] ;  /* 0x000010001f107983 */ /* 0x000f220000100c00 */
[----:B------:R-:W-:-:S02]  /*1820*/  IMAD.IADD R29, R27, 0x1, R26 ;  /* 0x000000011b1d7824 */ /* 0x000fc400078e021a */
[----:B------:R-:W-:Y:S02]  /*1830*/  VIADD R26, R26, 0x8 ;  /* 0x000000081a1a7836 */ /* 0x000fe40000000000 */
[----:B------:R-:W-:Y:S02]  /*1840*/  IMAD R29, R29, 0x8, R0 ;  /* 0x000000081d1d7824 */ /* 0x000fe400078e0200 */
[----:B--2---:R-:W-:Y:S01]  /*1850*/  IMAD.MOV.U32 R22, RZ, RZ, R4 ;  /* 0x000000ffff167224 */ /* 0x004fe200078e0004 */
[----:B------:R-:W-:Y:S01]  /*1860*/  MOV R4, R6 ;  /* 0x0000000600047202 */ /* 0x000fe20000000f00 */
[----:B---3--:R-:W-:Y:S02]  /*1870*/  IMAD.MOV.U32 R23, RZ, RZ, R8 ;  /* 0x000000ffff177224 */ /* 0x008fe400078e0008 */
[----:B------:R-:W-:Y:S02]  /*1880*/  IMAD.MOV.U32 R8, RZ, RZ, R5 ;  /* 0x000000ffff087224 */ /* 0x000fe400078e0005 */
[----:B------:R-:W-:Y:S01]  /*1890*/  IMAD.MOV.U32 R5, RZ, RZ, R10 ;  /* 0x000000ffff057224 */ /* 0x000fe200078e000a */
[----:B------:R0:W-:Y:S01]  /*18a0*/  STS.64 [R29+0x2000], R22 ;  /* 0x002000161d007388 */ /* 0x0001e20000000a00 */
[----:B------:R-:W-:-:S02]  /*18b0*/  IMAD.MOV.U32 R10, RZ, RZ, R7 ;  /* 0x000000ffff0a7224 */ /* 0x000fc400078e0007 */
[----:B----4-:R-:W-:Y:S01]  /*18c0*/  IMAD.MOV.U32 R6, RZ, RZ, R13 ;  /* 0x000000ffff067224 */ /* 0x010fe200078e000d */
[----:B------:R-:W-:Y:S01]  /*18d0*/  MOV R7, R17 ;  /* 0x0000001100077202 */ /* 0x000fe20000000f00 */
[----:B------:R-:W-:Y:S01]  /*18e0*/  IMAD.MOV.U32 R13, RZ, RZ, R16 ;  /* 0x000000ffff0d7224 */ /* 0x000fe200078e0010 */
[----:B------:R1:W-:Y:S04]  /*18f0*/  STS.64 [R29+0x2008], R8 ;  /* 0x002008081d007388 */ /* 0x0003e80000000a00 */
[----:B------:R1:W-:Y:S01]  /*1900*/  STS.64 [R29+0x2010], R4 ;  /* 0x002010041d007388 */ /* 0x0003e20000000a00 */
[----:B0-----:R-:W-:Y:S02]  /*1910*/  IMAD.MOV.U32 R22, RZ, RZ, R15 ;  /* 0x000000ffff167224 */ /* 0x001fe400078e000f */
[----:B------:R-:W-:Y:S01]  /*1920*/  IMAD.MOV.U32 R15, RZ, RZ, R18 ;  /* 0x000000ffff0f7224 */ /* 0x000fe200078e0012 */
[----:B------:R1:W-:Y:S01]  /*1930*/  STS.64 [R29+0x2018], R10 ;  /* 0x0020180a1d007388 */ /* 0x0003e20000000a00 */
[----:B------:R-:W-:-:S03]  /*1940*/  IMAD.MOV.U32 R23, RZ, RZ, R19 ;  /* 0x000000ffff177224 */ /* 0x000fc600078e0013 */
[----:B------:R1:W-:Y:S04]  /*1950*/  STS.64 [R29+0x2020], R12 ;  /* 0x0020200c1d007388 */ /* 0x0003e80000000a00 */
[----:B------:R1:W-:Y:S04]  /*1960*/  STS.64 [R29+0x2028], R6 ;  /* 0x002028061d007388 */ /* 0x0003e80000000a00 */
[----:B------:R1:W-:Y:S04]  /*1970*/  STS.64 [R29+0x2030], R14 ;  /* 0x0020300e1d007388 */ /* 0x0003e80000000a00 */
[----:B------:R1:W-:Y:S02]  /*1980*/  STS.64 [R29+0x2038], R22 ;  /* 0x002038161d007388 */ /* 0x0003e40000000a00 */
.L_x_28:
[----:B------:R-:W-:Y:S05]  /*1990*/  @!P1 BRA `(.L_x_25) ;  /* 0x0000000000949947 */ /* 0x000fea0003800000 */
[----:B------:R-:W-:Y:S02]  /*19a0*/  ISETP.GE.U32.AND P0, PT, R28, 0x4, PT ;  /* 0x000000041c00780c */ /* 0x000fe40003f06070 */
[----:B------:R-:W-:-:S04]  /*19b0*/  LOP3.LUT R16, R2, 0x3, RZ, 0xc0, !PT ;  /* 0x0000000302107812 */ /* 0x000fc800078ec0ff */
[----:B------:R-:W-:-:S07]  /*19c0*/  ISETP.NE.AND P1, PT, R16, RZ, PT ;  /* 0x000000ff1000720c */ /* 0x000fce0003f25270 */
[----:B------:R-:W-:Y:S06]  /*19d0*/  @!P0 BRA `(.L_x_29) ;  /* 0x0000000000448947 */ /* 0x000fec0003800000 */
[----:B------:R-:W-:-:S05]  /*19e0*/  IMAD R17, R26, 0x4, R1 ;  /* 0x000000041a117824 */ /* 0x000fca00078e0201 */
[----:B-12---:R-:W2:Y:S04]  /*19f0*/  LDL.128 R4, [R17+0x80] ;  /* 0x0000800011047983 */ /* 0x006ea80000100c00 */
[----:B------:R-:W3:Y:S01]  /*1a00*/  LDL.128 R8, [R17] ;  /* 0x0000000011087983 */ /* 0x000ee20000100c00 */
[----:B-----5:R-:W-:Y:S02]  /*1a10*/  IMAD.IADD R13, R27, 0x1, R26 ;  /* 0x000000011b0d7824 */ /* 0x020fe400078e021a */
[----:B------:R-:W-:Y:S02]  /*1a20*/  VIADD R26, R26, 0x4 ;  /* 0x000000041a1a7836 */ /* 0x000fe40000000000 */
[----:B------:R-:W-:Y:S01]  /*1a30*/  IMAD R18, R13, 0x8, R0 ;  /* 0x000000080d127824 */ /* 0x000fe200078e0200 */
[----:B--2---:R-:W-:Y:S01]  /*1a40*/  MOV R12, R4 ;  /* 0x00000004000c7202 */ /* 0x004fe20000000f00 */
[----:B------:R-:W-:-:S02]  /*1a50*/  IMAD.MOV.U32 R4, RZ, RZ, R5 ;  /* 0x000000ffff047224 */ /* 0x000fc400078e0005 */
[----:B------:R-:W-:Y:S01]  /*1a60*/  IMAD.MOV.U32 R14, RZ, RZ, R7 ;  /* 0x000000ffff0e7224 */ /* 0x000fe200078e0007 */
[----:B---3--:R-:W-:Y:S01]  /*1a70*/  MOV R7, R10 ;  /* 0x0000000a00077202 */ /* 0x008fe20000000f00 */
[----:B------:R-:W-:Y:S02]  /*1a80*/  IMAD.MOV.U32 R13, RZ, RZ, R8 ;  /* 0x000000ffff0d7224 */ /* 0x000fe400078e0008 */
[----:B------:R-:W-:Y:S02]  /*1a90*/  IMAD.MOV.U32 R5, RZ, RZ, R9 ;  /* 0x000000ffff057224 */ /* 0x000fe400078e0009 */
[----:B------:R-:W-:Y:S01]  /*1aa0*/  IMAD.MOV.U32 R15, RZ, RZ, R11 ;  /* 0x000000ffff0f7224 */ /* 0x000fe200078e000b */
[----:B------:R0:W-:Y:S04]  /*1ab0*/  STS.64 [R18+0x2000], R12 ;  /* 0x0020000c12007388 */ /* 0x0001e80000000a00 */
[----:B------:R0:W-:Y:S04]  /*1ac0*/  STS.64 [R18+0x2008], R4 ;  /* 0x0020080412007388 */ /* 0x0001e80000000a00 */
[----:B------:R0:W-:Y:S04]  /*1ad0*/  STS.64 [R18+0x2010], R6 ;  /* 0x0020100612007388 */ /* 0x0001e80000000a00 */
[----:B------:R0:W-:Y:S02]  /*1ae0*/  STS.64 [R18+0x2018], R14 ;  /* 0x0020180e12007388 */ /* 0x0001e40000000a00 */
.L_x_29:
[----:B------:R-:W-:Y:S05]  /*1af0*/  @!P1 BRA `(.L_x_25) ;  /* 0x00000000003c9947 */ /* 0x000fea0003800000 */
[----:B------:R-:W-:Y:S02]  /*1b00*/  IMAD.IADD R27, R27, 0x1, R26 ;  /* 0x000000011b1b7824 */ /* 0x000fe400078e021a */
[C---:B012---:R-:W-:Y:S02]  /*1b10*/  IMAD R6, R26.reuse, 0x4, R1 ;  /* 0x000000041a067824 */ /* 0x047fe400078e0201 */
[----:B------:R-:W-:Y:S02]  /*1b20*/  IMAD R27, R27, 0x8, R30 ;  /* 0x000000081b1b7824 */ /* 0x000fe400078e021e */
[----:B------:R-:W-:Y:S02]  /*1b30*/  IMAD R20, R26, 0x4, R20 ;  /* 0x000000041a147824 */ /* 0x000fe400078e0214 */
[----:B------:R-:W-:Y:S01]  /*1b40*/  IMAD.MOV R16, RZ, RZ, -R16 ;  /* 0x000000ffff107224 */ /* 0x000fe200078e0a10 */
[----:B------:R-:W-:-:S07]  /*1b50*/  IADD3 R24, PT, PT, R27, 0x2000, R24 ;  /* 0x000020001b187810 */ /* 0x000fce0007ffe018 */
.L_x_30:
[----:B------:R0:W2:Y:S04]  /*1b60*/  LDL R4, [R20] ;  /* 0x0000000014047983 */ /* 0x0000a80000100800 */
[----:B------:R1:W2:Y:S01]  /*1b70*/  LDL R5, [R6] ;  /* 0x0000000006057983 */ /* 0x0002a20000100800 */
[----:B------:R-:W-:Y:S01]  /*1b80*/  IADD3 R16, PT, PT, R16, 0x1, RZ ;  /* 0x0000000110107810 */ /* 0x000fe20007ffe0ff */
[----:B0-----:R-:W-:-:S03]  /*1b90*/  VIADD R20, R20, 0x4 ;  /* 0x0000000414147836 */ /* 0x001fc60000000000 */
[----:B------:R-:W-:Y:S01]  /*1ba0*/  ISETP.NE.AND P0, PT, R16, RZ, PT ;  /* 0x000000ff1000720c */ /* 0x000fe20003f05270 */
[----:B-1----:R-:W-:Y:S01]  /*1bb0*/  VIADD R6, R6, 0x4 ;  /* 0x0000000406067836 */ /* 0x002fe20000000000 */
[----:B--2---:R0:W-:Y:S02]  /*1bc0*/  STS.64 [R24], R4 ;  /* 0x0000000418007388 */ /* 0x0041e40000000a00 */
[----:B0-----:R-:W-:-:S09]  /*1bd0*/  VIADD R24, R24, 0x8 ;  /* 0x0000000818187836 */ /* 0x001fd20000000000 */
[----:B------:R-:W-:Y:S05]  /*1be0*/  @P0 BRA `(.L_x_30) ;  /* 0xfffffffc00dc0947 */ /* 0x000fea000383ffff */
.L_x_25:
[----:B------:R-:W-:Y:S01]  /*1bf0*/  ISETP.NE.AND P0, PT, R25, RZ, PT ;  /* 0x000000ff1900720c */ /* 0x000fe20003f05270 */
[----:B------:R-:W-:-:S12]  /*1c00*/  NOP ;  /* 0x0000000000007918 */ /* 0x000fd80000000000 */
[----:B------:R-:W-:Y:S05]  /*1c10*/  @P0 EXIT ;  /* 0x000000000000094d */ /* 0x000fea0003800000 */
[----:B------:R-:W-:Y:S01]  /*1c20*/  ISETP.LT.AND P0, PT, RZ, UR7, PT ;  /* 0x00000007ff007c0c */ /* 0x000fe2000bf01270 */
[----:B------:R3:W-:Y:S04]  /*1c30*/  STL.128 [R1+0x100], RZ ;  /* 0x000100ff01007387 */ /* 0x0007e80000100c00 */
[----:B------:R3:W-:Y:S04]  /*1c40*/  STL.128 [R1+0x110], RZ ;  /* 0x000110ff01007387 */ /* 0x0007e80000100c00 */
[----:B------:R3:W-:Y:S04]  /*1c50*/  STL.128 [R1+0x120], RZ ;  /* 0x000120ff01007387 */ /* 0x0007e80000100c00 */
[----:B------:R3:W-:Y:S04]  /*1c60*/  STL.128 [R1+0x130], RZ ;  /* 0x000130ff01007387 */ /* 0x0007e80000100c00 */
[----:B------:R3:W-:Y:S04]  /*1c70*/  STL.128 [R1+0x140], RZ ;  /* 0x000140ff01007387 */ /* 0x0007e80000100c00 */
[----:B------:R3:W-:Y:S04]  /*1c80*/  STL.128 [R1+0x150], RZ ;  /* 0x000150ff01007387 */ /* 0x0007e80000100c00 */
[----:B------:R3:W-:Y:S04]  /*1c90*/  STL.128 [R1+0x160], RZ ;  /* 0x000160ff01007387 */ /* 0x0007e80000100c00 */
[----:B------:R3:W-:Y:S01]  /*1ca0*/  STL.128 [R1+0x170], RZ ;  /* 0x000170ff01007387 */ /* 0x0007e20000100c00 */
[----:B------:R-:W-:Y:S05]  /*1cb0*/  @!P0 EXIT ;  /* 0x000000000000894d */ /* 0x000fea0003800000 */
[----:B------:R-:W4:Y:S01]  /*1cc0*/  LDCU.64 UR4, c[0x0][0x3a0] ;  /* 0x00007400ff0477ac */ /* 0x000f220008000a00 */
[----:B------:R-:W-:Y:S02]  /*1cd0*/  IMAD R25, R21, UR7, RZ ;  /* 0x0000000715197c24 */ /* 0x000fe4000f8e02ff */
[----:B------:R-:W-:Y:S01]  /*1ce0*/  VIADD R24, R1, 0x100 ;  /* 0x0000010001187836 */ /* 0x000fe20000000000 */
[----:B------:R-:W-:Y:S02]  /*1cf0*/  UIADD3 UR6, UPT, UPT, -UR7, URZ, URZ ;  /* 0x000000ff07067290 */ /* 0x000fe4000fffe1ff */
[----:B----4-:R-:W-:-:S04]  /*1d00*/  UIADD3 UR4, UP0, UPT, UR4, 0x4, URZ ;  /* 0x0000000404047890 */ /* 0x010fc8000ff1e0ff */
[----:B------:R-:W-:-:S12]  /*1d10*/  UIADD3.X UR5, UPT, UPT, URZ, UR5, URZ, UP0, !UPT ;  /* 0x00000005ff057290 */ /* 0x000fd800087fe4ff */
.L_x_31:
[----:B01--45:R-:W4:Y:S04]  /*1d20*/  LDL.128 R12, [R1+0x100] ;  /* 0x00010000010c7983 */ /* 0x033f280000100c00 */
[----:B------:R-:W3:Y:S04]  /*1d30*/  LDL.128 R16, [R1+0x110] ;  /* 0x0001100001107983 */ /* 0x000ee80000100c00 */
[----:B--2---:R-:W2:Y:S04]  /*1d40*/  LDL.128 R8, [R1+0x120] ;  /* 0x0001200001087983 */ /* 0x004ea80000100c00 */
[----:B------:R-:W2:Y:S01]  /*1d50*/  LDL.128 R4, [R1+0x130] ;  /* 0x0001300001047983 */ /* 0x000ea20000100c00 */
[----:B------:R-:W-:-:S02]  /*1d60*/  IMAD.MOV.U32 R26, RZ, RZ, 0x7f7fffff ;  /* 0x7f7fffffff1a7424 */ /* 0x000fc400078e00ff */
[----:B------:R-:W-:Y:S01]  /*1d70*/  IMAD.MOV.U32 R27, RZ, RZ, -0x1 ;  /* 0xffffffffff1b7424 */ /* 0x000fe200078e00ff */
[-C--:B----4-:R-:W-:Y:S02]  /*1d80*/  ISETP.GE.AND P6, PT, R12, R2.reuse, PT ;  /* 0x000000020c00720c */ /* 0x090fe40003fc6270 */
[-C--:B------:R-:W-:Y:S02]  /*1d90*/  ISETP.GE.AND P3, PT, R13, R2.reuse, PT ;  /* 0x000000020d00720c */ /* 0x080fe40003f66270 */
[-C--:B------:R-:W-:Y:S02]  /*1da0*/  ISETP.GE.AND P2, PT, R14, R2.reuse, PT ;  /* 0x000000020e00720c */ /* 0x080fe40003f46270 */
[-C--:B------:R-:W-:Y:S02]  /*1db0*/  ISETP.GE.AND P4, PT, R15, R2.reuse, PT ;  /* 0x000000020f00720c */ /* 0x080fe40003f86270 */
[-C--:B---3--:R-:W-:Y:S02]  /*1dc0*/  ISETP.GE.AND P1, PT, R16, R2.reuse, PT ;  /* 0x000000021000720c */ /* 0x088fe40003f26270 */
[----:B------:R-:W-:-:S03]  /*1dd0*/  ISETP.GE.AND P0, PT, R17, R2, PT ;  /* 0x000000021100720c */ /* 0x000fc60003f06270 */
[----:B------:R-:W-:Y:S02]  /*1de0*/  @!P6 IMAD R12, R12, 0x8, R3 ;  /* 0x000000080c0ce824 */ /* 0x000fe400078e0203 */
[C---:B------:R-:W-:Y:S02]  /*1df0*/  @!P3 IADD3 R13, PT, PT, R2.reuse, R13, RZ ;  /* 0x0000000d020db210 */ /* 0x040fe40007ffe0ff */
[C---:B------:R-:W-:Y:S02]  /*1e00*/  @!P2 IMAD R21, R2.reuse, 0x2, R14 ;  /* 0x000000020215a824 */ /* 0x040fe400078e020e */
[----:B------:R-:W0:Y:S01]  /*1e10*/  @!P6 LDS R12, [R12+0x4] ;  /* 0x000004000c0ce984 */ /* 0x000e220000000800 */
[--C-:B------:R-:W-:Y:S02]  /*1e20*/  @!P3 IMAD R13, R13, 0x8, R0.reuse ;  /* 0x000000080d0db824 */ /* 0x100fe400078e0200 */
[----:B------:R-:W-:Y:S02]  /*1e30*/  @!P2 IMAD R21, R21, 0x8, R0 ;  /* 0x000000081515a824 */ /* 0x000fe400078e0200 */
[----:B------:R-:W-:-:S02]  /*1e40*/  @!P4 IMAD R15, R2, 0x3, R15 ;  /* 0x00000003020fc824 */ /* 0x000fc400078e020f */
[----:B------:R-:W1:Y:S01]  /*1e50*/  @!P3 LDS R13, [R13+0x2004] ;  /* 0x002004000d0db984 */ /* 0x000e620000000800 */
[C---:B------:R-:W-:Y:S02]  /*1e60*/  @!P0 IMAD R23, R2.reuse, 0x5, R17 ;  /* 0x0000000502178824 */ /* 0x040fe400078e0211 */
[----:B------:R-:W-:Y:S01]  /*1e70*/  @!P4 LEA R31, R15, R0, 0x3 ;  /* 0x000000000f1fc211 */ /* 0x000fe200078e18ff */
[----:B------:R-:W3:Y:S01]  /*1e80*/  @!P2 LDS R21, [R21+0x2004] ;  /* 0x002004001515a984 */ /* 0x000ee20000000800 */
[----:B------:R-:W-:-:S04]  /*1e90*/  @!P1 IMAD R15, R2, 0x4, R16 ;  /* 0x00000004020f9824 */ /* 0x000fc800078e0210 */
[----:B------:R-:W4:Y:S01]  /*1ea0*/  @!P4 LDS R31, [R31+0x2004] ;  /* 0x002004001f1fc984 */ /* 0x000f220000000800 */
[--C-:B------:R-:W-:Y:S02]  /*1eb0*/  @!P1 IMAD R20, R15, 0x8, R0.reuse ;  /* 0x000000080f149824 */ /* 0x100fe400078e0200 */
[----:B------:R-:W-:-:S03]  /*1ec0*/  @!P0 IMAD R16, R23, 0x8, R0 ;  /* 0x0000000817108824 */ /* 0x000fc600078e0200 */
[----:B------:R-:W4:Y:S01]  /*1ed0*/  @!P1 LDS R17, [R20+0x2004] ;  /* 0x0020040014119984 */ /* 0x000f220000000800 */
[----:B0-----:R-:W-:-:S04]  /*1ee0*/  @!P6 FSETP.GEU.AND P5, PT, R12, 3.40282346638528859812e+38, PT ;  /* 0x7f7fffff0c00e80b */ /* 0x001fc80003fae000 */
[----:B------:R-:W-:Y:S02]  /*1ef0*/  @!P6 FSEL R26, R12, 3.40282346638528859812e+38, !P5 ;  /* 0x7f7fffff0c1ae808 */ /* 0x000fe40006800000 */
[----:B------:R-:W-:Y:S02]  /*1f00*/  @!P6 SEL R27, RZ, 0xffffffff, !P5 ;  /* 0xffffffffff1be807 */ /* 0x000fe40006800000 */
[C---:B-1----:R-:W-:Y:S02]  /*1f10*/  @!P3 FSETP.GEU.AND P6, PT, R13.reuse, R26, PT ;  /* 0x0000001a0d00b20b */ /* 0x042fe40003fce000 */
[----:B------:R-:W-:Y:S02]  /*1f20*/  ISETP.GE.AND P5, PT, R18, R2, PT ;  /* 0x000000021200720c */ /* 0x000fe40003fa6270 */
[----:B------:R-:W-:Y:S02]  /*1f30*/  @!P3 FSEL R26, R13, R26, !P6 ;  /* 0x0000001a0d1ab208 */ /* 0x000fe40007000000 */
[----:B------:R-:W4:Y:S01]  /*1f40*/  LDL.128 R12, [R1+0x140] ;  /* 0x00014000010c7983 */ /* 0x000f220000100c00 */
[----:B------:R-:W-:-:S02]  /*1f50*/  @!P3 SEL R27, R27, 0x1, P6 ;  /* 0x000000011b1bb807 */ /* 0x000fc40003000000 */
[----:B---3--:R-:W-:Y:S02]  /*1f60*/  @!P2 FSETP.GEU.AND P6, PT, R21, R26, PT ;  /* 0x0000001a1500a20b */ /* 0x008fe40003fce000 */
[----:B------:R-:W-:Y:S02]  /*1f70*/  ISETP.GE.AND P3, PT, R19, R2, PT ;  /* 0x000000021300720c */ /* 0x000fe40003f66270 */
[----:B------:R-:W-:Y:S02]  /*1f80*/  @!P2 FSEL R26, R21, R26, !P6 ;  /* 0x0000001a151aa208 */ /* 0x000fe40007000000 */
[----:B------:R-:W-:Y:S01]  /*1f90*/  @!P5 IMAD R23, R2, 0x6, R18 ;  /* 0x000000060217d824 */ /* 0x000fe200078e0212 */
[----:B------:R0:W1:Y:S01]  /*1fa0*/  @!P0 LDS R21, [R16+0x2004] ;  /* 0x0020040010158984 */ /* 0x0000620000000800 */
[----:B------:R-:W-:Y:S02]  /*1fb0*/  @!P2 SEL R27, R27, 0x2, P6 ;  /* 0x000000021b1ba807 */ /* 0x000fe40003000000 */
[----:B------:R-:W-:Y:S01]  /*1fc0*/  @!P5 IMAD R29, R23, 0x8, R0 ;  /* 0x00000008171dd824 */ /* 0x000fe200078e0200 */
[----:B--2---:R-:W-:-:S02]  /*1fd0*/  ISETP.GE.AND P2, PT, R8, R2, PT ;  /* 0x000000020800720c */ /* 0x004fc40003f46270 */
[CC--:B----4-:R-:W-:Y:S02]  /*1fe0*/  @!P4 FSETP.GEU.AND P6, PT, R31.reuse, R26.reuse, PT ;  /* 0x0000001a1f00c20b */ /* 0x0d0fe40003fce000 */
[C---:B------:R-:W-:Y:S01]  /*1ff0*/  @!P3 IMAD R19, R2.reuse, 0x7, R19 ;  /* 0x000000070213b824 */ /* 0x040fe200078e0213 */
[----:B------:R-:W2:Y:S01]  /*2000*/  @!P5 LDS R29, [R29+0x2004] ;  /* 0x002004001d1dd984 */ /* 0x000ea20000000800 */
[----:B------:R-:W-:Y:S02]  /*2010*/  @!P4 FSEL R26, R31, R26, !P6 ;  /* 0x0000001a1f1ac208 */ /* 0x000fe40007000000 */
[----:B------:R-:W-:Y:S01]  /*2020*/  @!P3 IMAD R23, R19, 0x8, R0 ;  /* 0x000000081317b824 */ /* 0x000fe200078e0200 */
[----:B------:R-:W-:Y:S02]  /*2030*/  @!P4 SEL R27, R27, 0x3, P6 ;  /* 0x000000031b1bc807 */ /* 0x000fe40003000000 */
[C---:B------:R-:W-:Y:S02]  /*2040*/  @!P1 FSETP.GEU.AND P6, PT, R17.reuse, R26, PT ;  /* 0x0000001a1100920b */ /* 0x040fe40003fce000 */
[----:B------:R-:W-:Y:S01]  /*2050*/  @!P2 LEA R19, R2, R8, 0x3 ;  /* 0x000000080213a211 */ /* 0x000fe200078e18ff */
[----:B------:R-:W3:Y:S01]  /*2060*/  @!P3 LDS R23, [R23+0x2004] ;  /* 0x002004001717b984 */ /* 0x000ee20000000800 */
[----:B------:R-:W-:-:S02]  /*2070*/  @!P1 FSEL R26, R17, R26, !P6 ;  /* 0x0000001a111a9208 */ /* 0x000fc40007000000 */
[-C--:B------:R-:W-:Y:S01]  /*2080*/  ISETP.GE.AND P4, PT, R9, R2.reuse, PT ;  /* 0x000000020900720c */ /* 0x080fe20003f86270 */
[----:B------:R-:W-:Y:S01]  /*2090*/  @!P2 IMAD R8, R19, 0x8, R0 ;  /* 0x000000081308a824 */ /* 0x000fe200078e0200 */
[----:B------:R-:W-:Y:S01]  /*20a0*/  @!P1 SEL R27, R27, 0x4, P6 ;  /* 0x000000041b1b9807 */ /* 0x000fe20003000000 */
[----:B0-----:R-:W4:Y:S01]  /*20b0*/  LDL.128 R16, [R1+0x150] ;  /* 0x0001500001107983 */ /* 0x001f220000100c00 */
[----:B------:R-:W-:-:S03]  /*20c0*/  ISETP.GE.AND P1, PT, R10, R2, PT ;  /* 0x000000020a00720c */ /* 0x000fc60003f26270 */
[----:B------:R0:W0:Y:S01]  /*20d0*/  @!P2 LDS R31, [R8+0x2004] ;  /* 0x00200400081fa984 */ /* 0x0000220000000800 */
[----:B-1----:R-:W-:-:S04]  /*20e0*/  @!P0 FSETP.GEU.AND P6, PT, R21, R26, PT ;  /* 0x0000001a1500820b */ /* 0x002fc80003fce000 */
[----:B------:R-:W-:Y:S02]  /*20f0*/  @!P0 FSEL R26, R21, R26, !P6 ;  /* 0x0000001a151a8208 */ /* 0x000fe40007000000 */
[----:B------:R-:W-:Y:S01]  /*2100*/  @!P0 SEL R27, R27, 0x5, P6 ;  /* 0x000000051b1b8807 */ /* 0x000fe20003000000 */
[C---:B------:R-:W-:Y:S01]  /*2110*/  @!P4 IMAD R9, R2.reuse, 0x9, R9 ;  /* 0x000000090209c824 */ /* 0x040fe200078e0209 */
[----:B--2---:R-:W-:Y:S02]  /*2120*/  @!P5 FSETP.GEU.AND P6, PT, R29, R26, PT ;  /* 0x0000001a1d00d20b */ /* 0x004fe40003fce000 */
[----:B------:R-:W-:Y:S02]  /*2130*/  ISETP.GE.AND P0, PT, R11, R2, PT ;  /* 0x000000020b00720c */ /* 0x000fe40003f06270 */
[----:B------:R-:W-:Y:S01]  /*2140*/  @!P5 FSEL R26, R29, R26, !P6 ;  /* 0x0000001a1d1ad208 */ /* 0x000fe20007000000 */
[----:B------:R-:W-:Y:S02]  /*2150*/  @!P4 IMAD R29, R9, 0x8, R0 ;  /* 0x00000008091dc824 */ /* 0x000fe400078e0200 */
[----:B------:R-:W-:Y:S01]  /*2160*/  @!P1 IMAD R9, R2, 0xa, R10 ;  /* 0x0000000a02099824 */ /* 0x000fe200078e020a */
[----:B------:R-:W-:-:S02]  /*2170*/  @!P5 SEL R27, R27, 0x6, P6 ;  /* 0x000000061b1bd807 */ /* 0x000fc40003000000 */
[----:B------:R-:W-:Y:S01]  /*2180*/  ISETP.GE.AND P5, PT, R4, R2, PT ;  /* 0x000000020400720c */ /* 0x000fe20003fa6270 */
[----:B------:R-:W1:Y:S01]  /*2190*/  @!P4 LDS R29, [R29+0x2004] ;  /* 0x002004001d1dc984 */ /* 0x000e620000000800 */
[----:B------:R-:W-:-:S03]  /*21a0*/  @!P1 IMAD R33, R9, 0x8, R0 ;  /* 0x0000000809219824 */ /* 0x000fc600078e0200 */
[C---:B------:R-:W-:Y:S01]  /*21b0*/  @!P0 IMAD R11, R2.reuse, 0xb, R11 ;  /* 0x0000000b020b8824 */ /* 0x040fe200078e020b */
[-C--:B---3--:R-:W-:Y:S02]  /*21c0*/  @!P3 FSETP.GEU.AND P6, PT, R23, R26.reuse, PT ;  /* 0x0000001a1700b20b */ /* 0x088fe40003fce000 */
[----:B------:R-:W2:Y:S01]  /*21d0*/  @!P1 LDS R33, [R33+0x2004] ;  /* 0x0020040021219984 */ /* 0x000ea20000000800 */
[----:B------:R-:W-:Y:S01]  /*21e0*/  @!P0 IMAD R21, R11, 0x8, R0 ;  /* 0x000000080b158824 */ /* 0x000fe200078e0200 */
[----:B------:R-:W-:Y:S02]  /*21f0*/  @!P3 FSEL R26, R23, R26, !P6 ;  /* 0x0000001a171ab208 */ /* 0x000fe40007000000 */
[----:B0-----:R-:W3:Y:S01]  /*2200*/  LDL.128 R8, [R1+0x160] ;  /* 0x0001600001087983 */ /* 0x001ee20000100c00 */
[----:B------:R-:W-:-:S03]  /*2210*/  @!P5 IMAD R23, R2, 0xc, R4 ;  /* 0x0000000c0217d824 */ /* 0x000fc600078e0204 */
[----:B------:R-:W0:Y:S01]  /*2220*/  @!P0 LDS R21, [R21+0x2004] ;  /* 0x0020040015158984 */ /* 0x000e220000000800 */
[----:B------:R-:W-:-:S06]  /*2230*/  @!P5 IMAD R23, R23, 0x8, R0 ;  /* 0x000000081717d824 */ /* 0x000fcc00078e0200 */
[----:B------:R-:W0:Y:S01]  /*2240*/  @!P5 LDS R23, [R23+0x2004] ;  /* 0x002004001717d984 */ /* 0x000e220000000800 */
[----:B------:R-:W-:Y:S02]  /*2250*/  @!P3 SEL R27, R27, 0x7, P6 ;  /* 0x000000071b1bb807 */ /* 0x000fe40003000000 */
[----:B------:R-:W-:-:S04]  /*2260*/  @!P2 FSETP.GEU.AND P3, PT, R31, R26, PT ;  /* 0x0000001a1f00a20b */ /* 0x000fc80003f6e000 */
[----:B------:R-:W-:Y:S02]  /*2270*/  @!P2 FSEL R26, R31, R26, !P3 ;  /* 0x0000001a1f1aa208 */ /* 0x000fe40005800000 */
[----:B------:R-:W-:Y:S02]  /*2280*/  @!P2 SEL R27, R27, 0x8, P3 ;  /* 0x000000081b1ba807 */ /* 0x000fe40001800000 */
[----:B-1----:R-:W-:-:S04]  /*2290*/  @!P4 FSETP.GEU.AND P6, PT, R29, R26, PT ;  /* 0x0000001a1d00c20b */ /* 0x002fc80003fce000 */
[----:B------:R-:W-:-:S04]  /*22a0*/  @!P4 FSEL R26, R29, R26, !P6 ;  /* 0x0000001a1d1ac208 */ /* 0x000fc80007000000 */
[----:B--2---:R-:W-:-:S04]  /*22b0*/  @!P1 FSETP.GEU.AND P2, PT, R33, R26, PT ;  /* 0x0000001a2100920b */ /* 0x004fc80003f4e000 */
[----:B------:R-:W-:-:S04]  /*22c0*/  @!P1 FSEL R26, R33, R26, !P2 ;  /* 0x0000001a211a9208 */ /* 0x000fc80005000000 */
[----:B0-----:R-:W-:-:S04]  /*22d0*/  @!P0 FSETP.GEU.AND P3, PT, R21, R26, PT ;  /* 0x0000001a1500820b */ /* 0x001fc80003f6e000 */
[----:B------:R-:W-:Y:S02]  /*22e0*/  @!P0 FSEL R26, R21, R26, !P3 ;  /* 0x0000001a151a8208 */ /* 0x000fe40005800000 */
[----:B------:R-:W-:Y:S02]  /*22f0*/  @!P4 SEL R27, R27, 0x9, P6 ;  /* 0x000000091b1bc807 */ /* 0x000fe40003000000 */
[----:B------:R-:W-:-:S04]  /*2300*/  @!P5 FSETP.GEU.AND P6, PT, R23, R26, PT ;  /* 0x0000001a1700d20b */ /* 0x000fc80003fce000 */
[----:B------:R-:W-:Y:S02]  /*2310*/  @!P5 FSEL R26, R23, R26, !P6 ;  /* 0x0000001a171ad208 */ /* 0x000fe40007000000 */
[----:B------:R-:W2:Y:S01]  /*2320*/  LDL.128 R20, [R1+0x170] ;  /* 0x0001700001147983 */ /* 0x000ea20000100c00 */
[----:B------:R-:W-:-:S13]  /*2330*/  ISETP.GE.AND P4, PT, R5, R2, PT ;  /* 0x000000020500720c */ /* 0x000fda0003f86270 */
[----:B------:R-:W-:-:S05]  /*2340*/  @!P4 IMAD R5, R2, 0xd, R5 ;  /* 0x0000000d0205c824 */ /* 0x000fca00078e0205 */
[----:B------:R-:W-:-:S06]  /*2350*/  @!P4 LEA R5, R5, R0, 0x3 ;  /* 0x000000000505c211 */ /* 0x000fcc00078e18ff */
[----:B------:R-:W0:Y:S01]  /*2360*/  @!P4 LDS R5, [R5+0x2004] ;  /* 0x002004000505c984 */ /* 0x000e220000000800 */
[----:B------:R-:W-:Y:S02]  /*2370*/  @!P1 SEL R27, R27, 0xa, P2 ;  /* 0x0000000a1b1b9807 */ /* 0x000fe40001000000 */
[-C--:B------:R-:W-:Y:S02]  /*2380*/  ISETP.GE.AND P1, PT, R6, R2.reuse, PT ;  /* 0x000000020600720c */ /* 0x080fe40003f26270 */
[----:B------:R-:W-:Y:S02]  /*2390*/  ISETP.GE.AND P2, PT, R7, R2, PT ;  /* 0x000000020700720c */ /* 0x000fe40003f46270 */
[----:B------:R-:W-:-:S09]  /*23a0*/  @!P0 SEL R27, R27, 0xb, P3 ;  /* 0x0000000b1b1b8807 */ /* 0x000fd20001800000 */
[----:B------:R-:W-:-:S04]  /*23b0*/  @!P1 IMAD R29, R2, 0xe, R6 ;  /* 0x0000000e021d9824 */ /* 0x000fc800078e0206 */
[--C-:B------:R-:W-:Y:S02]  /*23c0*/  @!P1 IMAD R4, R29, 0x8, R0.reuse ;  /* 0x000000081d049824 */ /* 0x100fe400078e0200 */
[----:B------:R-:W-:Y:S01]  /*23d0*/  @!P2 IMAD R29, R2, 0xf, R7 ;  /* 0x0000000f021da824 */ /* 0x000fe200078e0207 */
[----:B------:R-:W-:Y:S02]  /*23e0*/  @!P5 SEL R27, R27, 0xc, P6 ;  /* 0x0000000c1b1bd807 */ /* 0x000fe40003000000 */
[----:B------:R-:W1:Y:S01]  /*23f0*/  @!P1 LDS R7, [R4+0x2004] ;  /* 0x0020040004079984 */ /* 0x000e620000000800 */
[----:B------:R-:W-:Y:S01]  /*2400*/  @!P2 IMAD R6, R29, 0x8, R0 ;  /* 0x000000081d06a824 */ /* 0x000fe200078e0200 */
[----:B0-----:R-:W-:-:S04]  /*2410*/  @!P4 FSETP.GEU.AND P6, PT, R5, R26, PT ;  /* 0x0000001a0500c20b */ /* 0x001fc80003fce000 */
[----:B------:R-:W-:Y:S02]  /*2420*/  @!P4 FSEL R26, R5, R26, !P6 ;  /* 0x0000001a051ac208 */ /* 0x000fe40007000000 */
[----:B------:R-:W0:Y:S01]  /*2430*/  @!P2 LDS R5, [R6+0x2004] ;  /* 0x002004000605a984 */ /* 0x000e220000000800 */
[----:B------:R-:W-:Y:S02]  /*2440*/  @!P4 SEL R27, R27, 0xd, P6 ;  /* 0x0000000d1b1bc807 */ /* 0x000fe40003000000 */
[----:B-1----:R-:W-:-:S04]  /*2450*/  @!P1 FSETP.GEU.AND P6, PT, R7, R26, PT ;  /* 0x0000001a0700920b */ /* 0x002fc80003fce000 */
[----:B------:R-:W-:Y:S02]  /*2460*/  @!P1 FSEL R26, R7, R26, !P6 ;  /* 0x0000001a071a9208 */ /* 0x000fe40007000000 */
[----:B------:R-:W-:Y:S02]  /*2470*/  @!P1 SEL R27, R27, 0xe, P6 ;  /* 0x0000000e1b1b9807 */ /* 0x000fe40003000000 */
[-C--:B------:R-:W-:Y:S02]  /*2480*/  ISETP.GE.AND P0, PT, R12, R2.reuse, PT ;  /* 0x000000020c00720c */ /* 0x080fe40003f06270 */
[-C--:B------:R-:W-:Y:S02]  /*2490*/  ISETP.GE.AND P3, PT, R13, R2.reuse, PT ;  /* 0x000000020d00720c */ /* 0x080fe40003f66270 */
[----:B------:R-:W-:-:S09]  /*24a0*/  ISETP.GE.AND P5, PT, R14, R2, PT ;  /* 0x000000020e00720c */ /* 0x000fd20003fa6270 */
[----:B------:R-:W-:-:S04]  /*24b0*/  @!P0 IMAD R29, R2, 0x10, R12 ;  /* 0x00000010021d8824 */ /* 0x000fc800078e020c */
[--C-:B------:R-:W-:Y:S02]  /*24c0*/  @!P0 IMAD R12, R29, 0x8, R0.reuse ;  /* 0x000000081d0c8824 */ /* 0x100fe400078e0200 */
[C---:B------:R-:W-:Y:S01]  /*24d0*/  @!P3 IMAD R29, R2.reuse, 0x11, R13 ;  /* 0x00000011021db824 */ /* 0x040fe200078e020d */
[----:B------:R-:W-:Y:S02]  /*24e0*/  ISETP.GE.AND P4, PT, R15, R2, PT ;  /* 0x000000020f00720c */ /* 0x000fe40003f86270 */
[----:B------:R-:W1:Y:S01]  /*24f0*/  @!P0 LDS R13, [R12+0x2004] ;  /* 0x002004000c0d8984 */ /* 0x000e620000000800 */
[----:B------:R-:W-:Y:S02]  /*2500*/  @!P3 IMAD R29, R29, 0x8, R0 ;  /* 0x000000081d1db824 */ /* 0x000fe400078e0200 */
[----:B------:R-:W-:-:S04]  /*2510*/  @!P5 IMAD R31, R2, 0x12, R14 ;  /* 0x00000012021fd824 */ /* 0x000fc800078e020e */
[----:B------:R-:W1:Y:S01]  /*2520*/  @!P3 LDS R29, [R29+0x2004] ;  /* 0x002004001d1db984 */ /* 0x000e620000000800 */
[----:B------:R-:W-:-:S03]  /*2530*/  @!P5 LEA R31, R31, R0, 0x3 ;  /* 0x000000001f1fd211 */ /* 0x000fc600078e18ff */
[----:B------:R-:W-:-:S03]  /*2540*/  @!P4 IMAD R15, R2, 0x13, R15 ;  /* 0x00000013020fc824 */ /* 0x000fc600078e020f */
[----:B------:R-:W3:Y:S01]  /*2550*/  @!P5 LDS R31, [R31+0x2004] ;  /* 0x002004001f1fd984 */ /* 0x000ee20000000800 */
[----:B------:R-:W-:Y:S01]  /*2560*/  @!P4 IMAD R15, R15, 0x8, R0 ;  /* 0x000000080f0fc824 */ /* 0x000fe200078e0200 */
[----:B----4-:R-:W-:-:S05]  /*2570*/  ISETP.GE.AND P1, PT, R16, R2, PT ;  /* 0x000000021000720c */ /* 0x010fca0003f26270 */
[----:B------:R-:W4:Y:S01]  /*2580*/  @!P4 LDS R15, [R15+0x2004] ;  /* 0x002004000f0fc984 */ /* 0x000f220000000800 */
[----:B0-----:R-:W-:-:S04]  /*2590*/  @!P2 FSETP.GEU.AND P6, PT, R5, R26, PT ;  /* 0x0000001a0500a20b */ /* 0x001fc80003fce000 */
[----:B------:R-:W-:Y:S02]  /*25a0*/  @!P2 FSEL R26, R5, R26, !P6 ;  /* 0x0000001a051aa208 */ /* 0x000fe40007000000 */
[----:B------:R-:W-:Y:S02]  /*25b0*/  @!P2 SEL R27, R27, 0xf, P6 ;  /* 0x0000000f1b1ba807 */ /* 0x000fe40003000000 */
[----:B------:R-:W-:Y:S01]  /*25c0*/  ISETP.GE.AND P2, PT, R17, R2, PT ;  /* 0x000000021100720c */ /* 0x000fe20003f46270 */
[----:B------:R-:W-:Y:S01]  /*25d0*/  @!P1 IMAD R5, R2, 0x14, R16 ;  /* 0x0000001402059824 */ /* 0x000fe200078e0210 */
[----:B-1----:R-:W-:-:S03]  /*25e0*/  @!P0 FSETP.GEU.AND P6, PT, R13, R26, PT ;  /* 0x0000001a0d00820b */ /* 0x002fc60003fce000 */
[----:B------:R-:W-:Y:S01]  /*25f0*/  @!P1 IMAD R5, R5, 0x8, R0 ;  /* 0x0000000805059824 */ /* 0x000fe200078e0200 */
[----:B------:R-:W-:Y:S02]  /*2600*/  @!P0 FSEL R26, R13, R26, !P6 ;  /* 0x0000001a0d1a8208 */ /* 0x000fe40007000000 */
[----:B------:R-:W-:-:S05]  /*2610*/  @!P0 SEL R27, R27, 0x10, P6 ;  /* 0x000000101b1b8807 */ /* 0x000fca0003000000 */
[----:B------:R-:W-:Y:S01]  /*2620*/  @!P2 IMAD R17, R2, 0x15, R17 ;  /* 0x000000150211a824 */ /* 0x000fe200078e0211 */
[----:B------:R-:W-:Y:S01]  /*2630*/  ISETP.GE.AND P0, PT, R18, R2, PT ;  /* 0x000000021200720c */ /* 0x000fe20003f06270 */
[----:B------:R-:W0:Y:S01]  /*2640*/  @!P1 LDS R5, [R5+0x2004] ;  /* 0x0020040005059984 */ /* 0x000e220000000800 */
[----:B------:R-:W-:Y:S01]  /*2650*/  @!P3 FSETP.GEU.AND P6, PT, R29, R26, PT ;  /* 0x0000001a1d00b20b */ /* 0x000fe20003fce000 */
[----:B------:R-:W-:-:S03]  /*2660*/  @!P2 IMAD R7, R17, 0x8, R0 ;  /* 0x000000081107a824 */ /* 0x000fc600078e0200 */
[----:B------:R-:W-:Y:S02]  /*2670*/  @!P3 FSEL R26, R29, R26, !P6 ;  /* 0x0000001a1d1ab208 */ /* 0x000fe40007000000 */
[----:B------:R-:W-:Y:S01]  /*2680*/  @!P3 SEL R27, R27, 0x11, P6 ;  /* 0x000000111b1bb807 */ /* 0x000fe20003000000 */
[----:B------:R-:W1:Y:S01]  /*2690*/  @!P2 LDS R7, [R7+0x2004] ;  /* 0x002004000707a984 */ /* 0x000e620000000800 */
[----:B------:R-:W-:Y:S02]  /*26a0*/  ISETP.GE.AND P3, PT, R19, R2, PT ;  /* 0x000000021300720c */ /* 0x000fe40003f66270 */
[----:B---3--:R-:W-:Y:S01]  /*26b0*/  @!P5 FSETP.GEU.AND P6, PT, R31, R26, PT ;  /* 0x0000001a1f00d20b */ /* 0x008fe20003fce000 */
[----:B------:R-:W-:-:S03]  /*26c0*/  @!P0 IMAD R13, R2, 0x16, R18 ;  /* 0x00000016020d8824 */ /* 0x000fc600078e0212 */
[----:B------:R-:W-:Y:S02]  /*26d0*/  @!P5 FSEL R26, R31, R26, !P6 ;  /* 0x0000001a1f1ad208 */ /* 0x000fe40007000000 */
[----:B------:R-:W-:Y:S01]  /*26e0*/  @!P5 SEL R27, R27, 0x12, P6 ;  /* 0x000000121b1bd807 */ /* 0x000fe20003000000 */
[--C-:B------:R-:W-:Y:S01]  /*26f0*/  @!P0 IMAD R13, R13, 0x8, R0.reuse ;  /* 0x000000080d0d8824 */ /* 0x100fe200078e0200 */
[----:B------:R-:W-:Y:S02]  /*2700*/  ISETP.GE.AND P5, PT, R8, R2, PT ;  /* 0x000000020800720c */ /* 0x000fe40003fa6270 */
[CC--:B----4-:R-:W-:Y:S01]  /*2710*/  @!P4 FSETP.GEU.AND P6, PT, R15.reuse, R26.reuse, PT ;  /* 0x0000001a0f00c20b */ /* 0x0d0fe20003fce000 */
[----:B------:R-:W-:Y:S02]  /*2720*/  @!P3 IMAD R19, R2, 0x17, R19 ;  /* 0x000000170213b824 */ /* 0x000fe400078e0213 */
[----:B------:R-:W3:Y:S01]  /*2730*/  @!P0 LDS R13, [R13+0x2004] ;  /* 0x002004000d0d8984 */ /* 0x000ee20000000800 */
[----:B------:R-:W-:Y:S01]  /*2740*/  @!P4 FSEL R26, R15, R26, !P6 ;  /* 0x0000001a0f1ac208 */ /* 0x000fe20007000000 */
[----:B------:R-:W-:Y:S01]  /*2750*/  @!P3 IMAD R15, R19, 0x8, R0 ;  /* 0x00000008130fb824 */ /* 0x000fe200078e0200 */
[----:B------:R-:W-:-:S02]  /*2760*/  @!P4 SEL R27, R27, 0x13, P6 ;  /* 0x000000131b1bc807 */ /* 0x000fc40003000000 */
[----:B------:R-:W-:-:S03]  /*2770*/  ISETP.GE.AND P4, PT, R9, R2, PT ;  /* 0x000000020900720c */ /* 0x000fc60003f86270 */
[----:B------:R-:W-:Y:S01]  /*2780*/  @!P5 IMAD R17, R2, 0x18, R8 ;  /* 0x000000180211d824 */ /* 0x000fe200078e0208 */
[----:B------:R-:W4:Y:S04]  /*2790*/  @!P3 LDS R15, [R15+0x2004] ;  /* 0x002004000f0fb984 */ /* 0x000f280000000800 */
[----:B------:R-:W-:-:S05]  /*27a0*/  @!P5 LEA R4, R17, R0, 0x3 ;  /* 0x000000001104d211 */ /* 0x000fca00078e18ff */
[----:B------:R-:W-:Y:S02]  /*27b0*/  @!P4 IMAD R17, R2, 0x19, R9 ;  /* 0x000000190211c824 */ /* 0x000fe400078e0209 */
[----:B------:R-:W2:Y:S02]  /*27c0*/  @!P5 LDS R9, [R4+0x2004] ;  /* 0x002004000409d984 */ /* 0x000ea40000000800 */
[----:B------:R-:W-:Y:S01]  /*27d0*/  @!P4 IMAD R17, R17, 0x8, R0 ;  /* 0x000000081111c824 */ /* 0x000fe200078e0200 */
[----:B0-----:R-:W-:-:S04]  /*27e0*/  @!P1 FSETP.GEU.AND P6, PT, R5, R26, PT ;  /* 0x0000001a0500920b */ /* 0x001fc80003fce000 */
[----:B------:R-:W-:Y:S01]  /*27f0*/  @!P1 FSEL R26, R5, R26, !P6 ;  /* 0x0000001a051a9208 */ /* 0x000fe20007000000 */
[----:B------:R-:W0:Y:S01]  /*2800*/  @!P4 LDS R17, [R17+0x2004] ;  /* 0x002004001111c984 */ /* 0x000e220000000800 */
[----:B------:R-:W-:Y:S02]  /*2810*/  @!P1 SEL R27, R27, 0x14, P6 ;  /* 0x000000141b1b9807 */ /* 0x000fe40003000000 */
[C---:B-1----:R-:W-:Y:S02]  /*2820*/  @!P2 FSETP.GEU.AND P6, PT, R7.reuse, R26, PT ;  /* 0x0000001a0700a20b */ /* 0x042fe40003fce000 */
[----:B------:R-:W-:Y:S02]  /*2830*/  ISETP.GE.AND P1, PT, R10, R2, PT ;  /* 0x000000020a00720c */ /* 0x000fe40003f26270 */
[----:B------:R-:W-:Y:S02]  /*2840*/  @!P2 FSEL R26, R7, R26, !P6 ;  /* 0x0000001a071aa208 */ /* 0x000fe40007000000 */
[----:B------:R-:W-:-:S02]  /*2850*/  @!P2 SEL R27, R27, 0x15, P6 ;  /* 0x000000151b1ba807 */ /* 0x000fc40003000000 */
[----:B------:R-:W-:Y:S02]  /*2860*/  ISETP.GE.AND P2, PT, R11, R2, PT ;  /* 0x000000020b00720c */ /* 0x000fe40003f46270 */
[----:B---3--:R-:W-:-:S04]  /*2870*/  @!P0 FSETP.GEU.AND P6, PT, R13, R26, PT ;  /* 0x0000001a0d00820b */ /* 0x008fc80003fce000 */
[----:B------:R-:W-:Y:S01]  /*2880*/  @!P0 FSEL R26, R13, R26, !P6 ;  /* 0x0000001a0d1a8208 */ /* 0x000fe20007000000 */
[----:B------:R-:W-:Y:S01]  /*2890*/  @!P1 IMAD R5, R2, 0x1a, R10 ;  /* 0x0000001a02059824 */ /* 0x000fe200078e020a */
[----:B------:R-:W-:Y:S02]  /*28a0*/  @!P0 SEL R27, R27, 0x16, P6 ;  /* 0x000000161b1b8807 */ /* 0x000fe40003000000 */
[----:B----4-:R-:W-:Y:S01]  /*28b0*/  @!P3 FSETP.GEU.AND P6, PT, R15, R26, PT ;  /* 0x0000001a0f00b20b */ /* 0x010fe20003fce000 */
[--C-:B------:R-:W-:Y:S01]  /*28c0*/  @!P1 IMAD R5, R5, 0x8, R0.reuse ;  /* 0x0000000805059824 */ /* 0x100fe200078e0200 */
[----:B--2---:R-:W-:Y:S01]  /*28d0*/  ISETP.GE.AND P0, PT, R20, R2, PT ;  /* 0x000000021400720c */ /* 0x004fe20003f06270 */
[----:B------:R-:W-:Y:S01]  /*28e0*/  @!P2 IMAD R11, R2, 0x1b, R11 ;  /* 0x0000001b020ba824 */ /* 0x000fe200078e020b */
[----:B------:R-:W-:Y:S02]  /*28f0*/  @!P3 FSEL R26, R15, R26, !P6 ;  /* 0x0000001a0f1ab208 */ /* 0x000fe40007000000 */
[----:B------:R-:W-:Y:S01]  /*2900*/  @!P3 SEL R27, R27, 0x17, P6 ;  /* 0x000000171b1bb807 */ /* 0x000fe20003000000 */
[----:B------:R-:W1:Y:S01]  /*2910*/  @!P1 LDS R5, [R5+0x2004] ;  /* 0x0020040005059984 */ /* 0x000e620000000800 */
[----:B------:R-:W-:Y:S01]  /*2920*/  ISETP.GE.AND P3, PT, R21, R2, PT ;  /* 0x000000021500720c */ /* 0x000fe20003f66270 */
[----:B------:R-:W-:Y:S01]  /*2930*/  @!P2 IMAD R7, R11, 0x8, R0 ;  /* 0x000000080b07a824 */ /* 0x000fe200078e0200 */
[----:B------:R-:W-:-:S04]  /*2940*/  @!P5 FSETP.GEU.AND P6, PT, R9, R26, PT ;  /* 0x0000001a0900d20b */ /* 0x000fc80003fce000 */
[----:B------:R-:W-:Y:S01]  /*2950*/  @!P5 FSEL R26, R9, R26, !P6 ;  /* 0x0000001a091ad208 */ /* 0x000fe20007000000 */
[----:B------:R-:W-:Y:S01]  /*2960*/  @!P0 IMAD R9, R2, 0x1c, R20 ;  /* 0x0000001c02098824 */ /* 0x000fe200078e0214 */
[----:B------:R-:W2:Y:S01]  /*2970*/  @!P2 LDS R7, [R7+0x2004] ;  /* 0x002004000707a984 */ /* 0x000ea20000000800 */
[----:B------:R-:W-:Y:S02]  /*2980*/  @!P5 SEL R27, R27, 0x18, P6 ;  /* 0x000000181b1bd807 */ /* 0x000fe40003000000 */
[----:B------:R-:W-:Y:S01]  /*2990*/  ISETP.GE.AND P5, PT, R22, R2, PT ;  /* 0x000000021600720c */ /* 0x000fe20003fa6270 */
[----:B------:R-:W-:Y:S01]  /*29a0*/  @!P0 IMAD R9, R9, 0x8, R0 ;  /* 0x0000000809098824 */ /* 0x000fe200078e0200 */
[----:B0-----:R-:W-:Y:S01]  /*29b0*/  @!P4 FSETP.GEU.AND P6, PT, R17, R26, PT ;  /* 0x0000001a1100c20b */ /* 0x001fe20003fce000 */
[----:B------:R-:W-:-:S03]  /*29c0*/  @!P3 IMAD R21, R2, 0x1d, R21 ;  /* 0x0000001d0215b824 */ /* 0x000fc600078e0215 */
[----:B------:R-:W-:Y:S01]  /*29d0*/  @!P4 FSEL R26, R17, R26, !P6 ;  /* 0x0000001a111ac208 */ /* 0x000fe20007000000 */
[----:B------:R-:W0:Y:S01]  /*29e0*/  @!P0 LDS R9, [R9+0x2004] ;  /* 0x0020040009098984 */ /* 0x000e220000000800 */
[----:B------:R-:W-:Y:S02]  /*29f0*/  @!P4 SEL R27, R27, 0x19, P6 ;  /* 0x000000191b1bc807 */ /* 0x000fe40003000000 */
[----:B------:R-:W-:Y:S02]  /*2a00*/  ISETP.GE.AND P4, PT, R23, R2, PT ;  /* 0x000000021700720c */ /* 0x000fe40003f86270 */
[----:B------:R-:W-:Y:S01]  /*2a10*/  @!P3 LEA R11, R21, R0, 0x3 ;  /* 0x00000000150bb211 */ /* 0x000fe200078e18ff */
[----:B------:R-:W-:-:S05]  /*2a20*/  @!P5 IMAD R13, R2, 0x1e, R22 ;  /* 0x0000001e020dd824 */ /* 0x000fca00078e0216 */
[----:B------:R-:W3:Y:S01]  /*2a30*/  @!P3 LDS R11, [R11+0x2004] ;  /* 0x002004000b0bb984 */ /* 0x000ee20000000800 */
[----:B------:R-:W-:-:S04]  /*2a40*/  @!P5 IMAD R13, R13, 0x8, R0 ;  /* 0x000000080d0dd824 */ /* 0x000fc800078e0200 */
[----:B------:R-:W-:Y:S02]  /*2a50*/  @!P4 IMAD R23, R2, 0x1f, R23 ;  /* 0x0000001f0217c824 */ /* 0x000fe400078e0217 */
[----:B------:R-:W4:Y:S02]  /*2a60*/  @!P5 LDS R13, [R13+0x2004] ;  /* 0x002004000d0dd984 */ /* 0x000f240000000800 */
[----:B------:R-:W-:Y:S01]  /*2a70*/  @!P4 IMAD R15, R23, 0x8, R0 ;  /* 0x00000008170fc824 */ /* 0x000fe200078e0200 */
[----:B-1----:R-:W-:-:S05]  /*2a80*/  @!P1 FSETP.GEU.AND P6, PT, R5, R26, PT ;  /* 0x0000001a0500920b */ /* 0x002fca0003fce000 */
[----:B------:R-:W1:Y:S01]  /*2a90*/  @!P4 LDS R15, [R15+0x2004] ;  /* 0x002004000f0fc984 */ /* 0x000e620000000800 */
[----:B------:R-:W-:Y:S02]  /*2aa0*/  @!P1 FSEL R26, R5, R26, !P6 ;  /* 0x0000001a051a9208 */ /* 0x000fe40007000000 */
[----:B------:R-:W-:Y:S02]  /*2ab0*/  @!P1 SEL R27, R27, 0x1a, P6 ;  /* 0x0000001a1b1b9807 */ /* 0x000fe40003000000 */
[----:B--2---:R-:W-:-:S04]  /*2ac0*/  @!P2 FSETP.GEU.AND P6, PT, R7, R26, PT ;  /* 0x0000001a0700a20b */ /* 0x004fc80003fce000 */
[----:B------:R-:W-:-:S04]  /*2ad0*/  @!P2 FSEL R26, R7, R26, !P6 ;  /* 0x0000001a071aa208 */ /* 0x000fc80007000000 */
[----:B0-----:R-:W-:-:S04]  /*2ae0*/  @!P0 FSETP.GEU.AND P1, PT, R9, R26, PT ;  /* 0x0000001a0900820b */ /* 0x001fc80003f2e000 */
[----:B------:R-:W-:Y:S02]  /*2af0*/  @!P0 FSEL R26, R9, R26, !P1 ;  /* 0x0000001a091a8208 */ /* 0x000fe40004800000 */
[----:B------:R-:W-:Y:S02]  /*2b00*/  @!P2 SEL R27, R27, 0x1b, P6 ;  /* 0x0000001b1b1ba807 */ /* 0x000fe40003000000 */
[----:B---3--:R-:W-:-:S04]  /*2b10*/  @!P3 FSETP.GEU.AND P2, PT, R11, R26, PT ;  /* 0x0000001a0b00b20b */ /* 0x008fc80003f4e000 */
[----:B------:R-:W-:Y:S02]  /*2b20*/  @!P3 FSEL R26, R11, R26, !P2 ;  /* 0x0000001a0b1ab208 */ /* 0x000fe40005000000 */
[----:B------:R-:W-:Y:S02]  /*2b30*/  @!P0 SEL R27, R27, 0x1c, P1 ;  /* 0x0000001c1b1b8807 */ /* 0x000fe40000800000 */
[-C--:B----4-:R-:W-:Y:S02]  /*2b40*/  @!P5 FSETP.GEU.AND P0, PT, R13, R26.reuse, PT ;  /* 0x0000001a0d00d20b */ /* 0x090fe40003f0e000 */
[----:B------:R-:W-:Y:S02]  /*2b50*/  @!P3 SEL R27, R27, 0x1d, P2 ;  /* 0x0000001d1b1bb807 */ /* 0x000fe40001000000 */
[----:B------:R-:W-:Y:S02]  /*2b60*/  @!P5 FSEL R26, R13, R26, !P0 ;  /* 0x0000001a0d1ad208 */ /* 0x000fe40004000000 */
[----:B------:R-:W-:-:S02]  /*2b70*/  @!P5 SEL R27, R27, 0x1e, P0 ;  /* 0x0000001e1b1bd807 */ /* 0x000fc40000000000 */
[----:B-1----:R-:W-:-:S04]  /*2b80*/  @!P4 FSETP.GEU.AND P0, PT, R15, R26, PT ;  /* 0x0000001a0f00c20b */ /* 0x002fc80003f0e000 */
[----:B------:R-:W-:-:S05]  /*2b90*/  @!P4 SEL R27, R27, 0x1f, P0 ;  /* 0x0000001f1b1bc807 */ /* 0x000fca0000000000 */
[----:B------:R-:W-:-:S05]  /*2ba0*/  IMAD R6, R27, 0x4, R24 ;  /* 0x000000041b067824 */ /* 0x000fca00078e0218 */
[----:B------:R-:W2:Y:S01]  /*2bb0*/  LDL R7, [R6] ;  /* 0x0000000006077983 */ /* 0x000ea20000100800 */
[----:B------:R-:W-:Y:S01]  /*2bc0*/  MOV R4, UR4 ;  /* 0x0000000400047c02 */ /* 0x000fe20008000f00 */
[----:B------:R-:W-:-:S04]  /*2bd0*/  IMAD.U32 R5, RZ, RZ, UR5 ;  /* 0x00000005ff057e24 */ /* 0x000fc8000f8e00ff */
[----:B------:R-:W-:Y:S01]  /*2be0*/  IMAD.WIDE R4, R25, 0x8, R4 ;  /* 0x0000000819047825 */ /* 0x000fe200078e0204 */
[----:B------:R-:W-:-:S04]  /*2bf0*/  UIADD3 UR6, UPT, UPT, UR6, 0x1, URZ ;  /* 0x0000000106067890 */ /* 0x000fc8000fffe0ff */
[----:B------:R-:W-:Y:S01]  /*2c00*/  UISETP.NE.AND UP0, UPT, UR6, URZ, UPT ;  /* 0x000000ff0600728c */ /* 0x000fe2000bf05270 */
[----:B------:R-:W-:Y:S02]  /*2c10*/  VIADD R25, R25, 0x1 ;  /* 0x0000000119197836 */ /* 0x000fe40000000000 */
[----:B--2---:R-:W-:-:S04]  /*2c20*/  IMAD R27, R2, R27, R7 ;  /* 0x0000001b021b7224 */ /* 0x004fc800078e0207 */
[----:B------:R-:W-:-:S06]  /*2c30*/  IMAD R8, R27, 0x8, R0 ;  /* 0x000000081b087824 */ /* 0x000fcc00078e0200 */
[----:B------:R-:W0:Y:S01]  /*2c40*/  LDS.64 R8, [R8+0x2000] ;  /* 0x0020000008087984 */ /* 0x000e220000000a00 */
[----:B------:R-:W-:-:S05]  /*2c50*/  VIADD R7, R7, 0x1 ;  /* 0x0000000107077836 */ /* 0x000fca0000000000 */
[----:B------:R4:W-:Y:S04]  /*2c60*/  STL [R6], R7 ;  /* 0x0000000706007387 */ /* 0x0009e80000100800 */
[----:B0-----:R4:W-:Y:S04]  /*2c70*/  STG.E desc[UR8][R4.64+-0x4], R8 ;  /* 0xfffffc0804007986 */ /* 0x0019e8000c101908 */
[----:B------:R4:W-:Y:S01]  /*2c80*/  STG.E desc[UR8][R4.64], R9 ;  /* 0x0000000904007986 */ /* 0x0009e2000c101908 */
[----:B------:R-:W-:Y:S05]  /*2c90*/  BRA.U UP0, `(.L_x_31) ;  /* 0xfffffff100207547 */ /* 0x000fea000b83ffff */
[----:B------:R-:W-:Y:S05]  /*2ca0*/  EXIT ;  /* 0x000000000000794d */ /* 0x000fea0003800000 */
.L_x_32:
[----:B------:R-:W-:-:S00]  /*2cb0*/  BRA `(.L_x_32) ;  /* 0xfffffffc00fc7947 */ /* 0x000fc0000383ffff */
[----:B------:R-:W-:-:S00]  /*2cc0*/  NOP ;  /* 0x0000000000007918 */ /* 0x000fc00000000000 */
        /* <DEDUP_REMOVED lines=11> */
.L_x_33:


//--------------------- .nv.shared._Z10knn_kernelPK6float2iS1_iP4Pairi --------------------------
	.section	.nv.shared._Z10knn_kernelPK6float2iS1_iP4Pairi,"aw",@nobits
	.sectionflags	@""
	.align	16
	.zero		1024


//--------------------- .nv.shared.reserved.0     --------------------------
	.section	.nv.shared.reserved.0,"aw",@nobits
	.weak		__nv_reservedSMEM_offset_0_alias
	.size		__nv_reservedSMEM_offset_0_alias, 0, 64
	.other		__nv_reservedSMEM_offset_0_alias,@"STO_CUDA_RESERVED_SHARED STV_DEFAULT"
__nv_reservedSMEM_offset_0_alias:
	.zero		0
	.zero		64


//--------------------- .nv.constant0._Z10knn_kernelPK6float2iS1_iP4Pairi --------------------------
	.section	.nv.constant0._Z10knn_kernelPK6float2iS1_iP4Pairi,"a",@progbits
	.sectionflags	@""
	.align	4
.nv.constant0._Z10knn_kernelPK6float2iS1_iP4Pairi:
	.zero		940


//--------------------- SYMBOLS --------------------------

	.type		.nv.reservedSmem.offset0,@object
	.size		.nv.reservedSmem.offset0,0x4
	.type		.nv.reservedSmem.cap,@object
	.size		.nv.reservedSmem.cap,0x4
